	.target	sm_100

	.elftype	@"ET_EXEC"


//--------------------- .note.nv.tkinfo           --------------------------
	.section	.note.nv.tkinfo,"",@"SHT_NOTE"
	.sectionflags	@"SHF_NOTE_NV_TKINFO"
	.tkinfo
        /*0018*/ 	.word	0x00000081
        /*0030*/ 	.string	""
        /*0030*/ 	.string	"ptxas"
        /*0030*/ 	.string	"Cuda compilation tools, release 12.9, V12.9.86"
        /*0030*/ 	.string	"Build cuda_12.9.r12.9/compiler.36037853_0"
        /*0030*/ 	.string	"-regUsageLevel 10 -arch sm_100f -m 64 "



//--------------------- .note.nv.cuver            --------------------------
	.section	.note.nv.cuver,"",@"SHT_NOTE"
	.sectionflags	@"SHF_NOTE_NV_CUVER"
        /*0018*/ 	.short	0x0001
        /*001a*/ 	.short	0x0064
        /*001c*/ 	.short	0x0001
        /*001e*/ 	.short	0x0000
        /*0020*/ 	.short	0x0001
        /*0022*/ 	.short	0x0000


//--------------------- .nv.info                  --------------------------
	.section	.nv.info,"",@"SHT_CUDA_INFO"
	.align	4


	//----- nvinfo : EIATTR_REGCOUNT
	.align		4
        /*0000*/ 	.byte	0x04, 0x2f
        /*0002*/ 	.short	(.L_15 - .L_14)
	.align		4
.L_14:
        /*0004*/ 	.word	index@(_ZN9deep_gemm24sm100_fp8_gemm_1d1d_implILN4cute4UMMA5MajorE0ELS3_0ELj0ELj4096ELj7168ELj128ELj224ELj128ELj1ELj128ELj128ELj64ELj4ELj128ELj128ELj1ELb0ELj133ELNS_8GemmTypeE0ELb0EN7cutlass10bfloat16_tENS_16EpilogueIdentityEEEvPijjj14CUtensorMap_stS9_S9_S9_S9_)
        /*0008*/ 	.word	0x00000038


	//----- nvinfo : EIATTR_FRAME_SIZE
	.align		4
.L_15:
        /*000c*/ 	.byte	0x04, 0x11
        /*000e*/ 	.short	(.L_17 - .L_16)
	.align		4
.L_16:
        /*0010*/ 	.word	index@($__internal_3_$__cuda_sm20_div_u16)
        /*0014*/ 	.word	0x00000000


	//----- nvinfo : EIATTR_FRAME_SIZE
	.align		4
.L_17:
        /*0018*/ 	.byte	0x04, 0x11
        /*001a*/ 	.short	(.L_19 - .L_18)
	.align		4
.L_18:
        /*001c*/ 	.word	index@($__internal_2_$__cuda_sm10x_tcgen05_guardrail_trap_unallocated_columns_being_dealloced)
        /*0020*/ 	.word	0x00000000


	//----- nvinfo : EIATTR_FRAME_SIZE
	.align		4
.L_19:
        /*0024*/ 	.byte	0x04, 0x11
        /*0026*/ 	.short	(.L_21 - .L_20)
	.align		4
.L_20:
        /*0028*/ 	.word	index@($__internal_1_$__cuda_sm10x_tcgen05_guardrail_trap_phase_invalid_during_alloc)
        /*002c*/ 	.word	0x00000000


	//----- nvinfo : EIATTR_FRAME_SIZE
	.align		4
.L_21:
        /*0030*/ 	.byte	0x04, 0x11
        /*0032*/ 	.short	(.L_23 - .L_22)
	.align		4
.L_22:
        /*0034*/ 	.word	index@($__internal_0_$__cuda_sm10x_tcgen05_guardrail_trap_col_being_dealloced_not_returned_by_alloc)
        /*0038*/ 	.word	0x00000000


	//----- nvinfo : EIATTR_FRAME_SIZE
	.align		4
.L_23:
        /*003c*/ 	.byte	0x04, 0x11
        /*003e*/ 	.short	(.L_25 - .L_24)
	.align		4
.L_24:
        /*0040*/ 	.word	index@(_ZN9deep_gemm24sm100_fp8_gemm_1d1d_implILN4cute4UMMA5MajorE0ELS3_0ELj0ELj4096ELj7168ELj128ELj224ELj128ELj1ELj128ELj128ELj64ELj4ELj128ELj128ELj1ELb0ELj133ELNS_8GemmTypeE0ELb0EN7cutlass10bfloat16_tENS_16EpilogueIdentityEEEvPijjj14CUtensorMap_stS9_S9_S9_S9_)
        /*0044*/ 	.word	0x00000000


	//----- nvinfo : EIATTR_MIN_STACK_SIZE
	.align		4
.L_25:
        /*0048*/ 	.byte	0x04, 0x12
        /*004a*/ 	.short	(.L_27 - .L_26)
	.align		4
.L_26:
        /*004c*/ 	.word	index@(_ZN9deep_gemm24sm100_fp8_gemm_1d1d_implILN4cute4UMMA5MajorE0ELS3_0ELj0ELj4096ELj7168ELj128ELj224ELj128ELj1ELj128ELj128ELj64ELj4ELj128ELj128ELj1ELb0ELj133ELNS_8GemmTypeE0ELb0EN7cutlass10bfloat16_tENS_16EpilogueIdentityEEEvPijjj14CUtensorMap_stS9_S9_S9_S9_)
        /*0050*/ 	.word	0x00000000
.L_27:


//--------------------- .nv.info._ZN9deep_gemm24sm100_fp8_gemm_1d1d_implILN4cute4UMMA5MajorE0ELS3_0ELj0ELj4096ELj7168ELj128ELj224ELj128ELj1ELj128ELj128ELj64ELj4ELj128ELj128ELj1ELb0ELj133ELNS_8GemmTypeE0ELb0EN7cutlass10bfloat16_tENS_16EpilogueIdentityEEEvPijjj14CUtensorMap_stS9_S9_S9_S9_ --------------------------
	.section	.nv.info._ZN9deep_gemm24sm100_fp8_gemm_1d1d_implILN4cute4UMMA5MajorE0ELS3_0ELj0ELj4096ELj7168ELj128ELj224ELj128ELj1ELj128ELj128ELj64ELj4ELj128ELj128ELj1ELb0ELj133ELNS_8GemmTypeE0ELb0EN7cutlass10bfloat16_tENS_16EpilogueIdentityEEEvPijjj14CUtensorMap_stS9_S9_S9_S9_,"",@"SHT_CUDA_INFO"
	.sectionflags	@""
	.align	4


	//----- nvinfo : EIATTR_CUDA_API_VERSION
	.align		4
        /*0000*/ 	.byte	0x04, 0x37
        /*0002*/ 	.short	(.L_29 - .L_28)
.L_28:
        /*0004*/ 	.word	0x00000081


	//----- nvinfo : EIATTR_KPARAM_INFO
	.align		4
.L_29:
        /*0008*/ 	.byte	0x04, 0x17
        /*000a*/ 	.short	(.L_31 - .L_30)
.L_30:
        /*000c*/ 	.word	0x00000000
        /*0010*/ 	.short	0x0008
        /*0012*/ 	.short	0x0240
        /*0014*/ 	.byte	0x00, 0xf0, 0x01, 0x02


	//----- nvinfo : EIATTR_KPARAM_INFO
	.align		4
.L_31:
        /*0018*/ 	.byte	0x04, 0x17
        /*001a*/ 	.short	(.L_33 - .L_32)
.L_32:
        /*001c*/ 	.word	0x00000000
        /*0020*/ 	.short	0x0007
        /*0022*/ 	.short	0x01c0
        /*0024*/ 	.byte	0x00, 0xf0, 0x01, 0x02


	//----- nvinfo : EIATTR_KPARAM_INFO
	.align		4
.L_33:
        /*0028*/ 	.byte	0x04, 0x17
        /*002a*/ 	.short	(.L_35 - .L_34)
.L_34:
        /*002c*/ 	.word	0x00000000
        /*0030*/ 	.short	0x0006
        /*0032*/ 	.short	0x0140
        /*0034*/ 	.byte	0x00, 0xf0, 0x01, 0x02


	//----- nvinfo : EIATTR_KPARAM_INFO
	.align		4
.L_35:
        /*0038*/ 	.byte	0x04, 0x17
        /*003a*/ 	.short	(.L_37 - .L_36)
.L_36:
        /*003c*/ 	.word	0x00000000
        /*0040*/ 	.short	0x0005
        /*0042*/ 	.short	0x00c0
        /*0044*/ 	.byte	0x00, 0xf0, 0x01, 0x02


	//----- nvinfo : EIATTR_KPARAM_INFO
	.align		4
.L_37:
        /*0048*/ 	.byte	0x04, 0x17
        /*004a*/ 	.short	(.L_39 - .L_38)
.L_38:
        /*004c*/ 	.word	0x00000000
        /*0050*/ 	.short	0x0004
        /*0052*/ 	.short	0x0040
        /*0054*/ 	.byte	0x00, 0xf0, 0x01, 0x02


	//----- nvinfo : EIATTR_KPARAM_INFO
	.align		4
.L_39:
        /*0058*/ 	.byte	0x04, 0x17
        /*005a*/ 	.short	(.L_41 - .L_40)
.L_40:
        /*005c*/ 	.word	0x00000000
        /*0060*/ 	.short	0x0003
        /*0062*/ 	.short	0x0010
        /*0064*/ 	.byte	0x00, 0xf0, 0x11, 0x00


	//----- nvinfo : EIATTR_KPARAM_INFO
	.align		4
.L_41:
        /*0068*/ 	.byte	0x04, 0x17
        /*006a*/ 	.short	(.L_43 - .L_42)
.L_42:
        /*006c*/ 	.word	0x00000000
        /*0070*/ 	.short	0x0002
        /*0072*/ 	.short	0x000c
        /*0074*/ 	.byte	0x00, 0xf0, 0x11, 0x00


	//----- nvinfo : EIATTR_KPARAM_INFO
	.align		4
.L_43:
        /*0078*/ 	.byte	0x04, 0x17
        /*007a*/ 	.short	(.L_45 - .L_44)
.L_44:
        /*007c*/ 	.word	0x00000000
        /*0080*/ 	.short	0x0001
        /*0082*/ 	.short	0x0008
        /*0084*/ 	.byte	0x00, 0xf0, 0x11, 0x00


	//----- nvinfo : EIATTR_KPARAM_INFO
	.align		4
.L_45:
        /*0088*/ 	.byte	0x04, 0x17
        /*008a*/ 	.short	(.L_47 - .L_46)
.L_46:
        /*008c*/ 	.word	0x00000000
        /*0090*/ 	.short	0x0000
        /*0092*/ 	.short	0x0000
        /*0094*/ 	.byte	0x00, 0xf5, 0x21, 0x00


	//----- nvinfo : EIATTR_AT_ENTRY_FRAGMENTS
	.align		4
.L_47:
        /*0098*/ 	.byte	0x04, 0x4f
        /*009a*/ 	.short	(.L_49 - .L_48)


	//   ....[0]....
.L_48:
        /*009c*/ 	.word	0x00000004


	//----- nvinfo : EIATTR_RESERVED_SMEM_USED
	.align		4
.L_49:
        /*00a0*/ 	.byte	0x01, 0x41
	.zero		2


	//----- nvinfo : EIATTR_SPARSE_MMA_MASK
	.align		4
        /*00a4*/ 	.byte	0x03, 0x50
        /*00a6*/ 	.short	0x0000


	//----- nvinfo : EIATTR_TCGEN05_1CTA_USED
	.align		4
        /*00a8*/ 	.byte	0x01, 0x51
	.zero		2


	//----- nvinfo : EIATTR_MAXREG_COUNT
	.align		4
        /*00ac*/ 	.byte	0x03, 0x1b
        /*00ae*/ 	.short	0x00ff


	//----- nvinfo : EIATTR_NUM_BARRIERS
	.align		4
        /*00b0*/ 	.byte	0x02, 0x4c
        /*00b2*/ 	.byte	0x09
	.zero		1


	//----- nvinfo : EIATTR_INT_WARP_WIDE_INSTR_OFFSETS
	.align		4
        /*00b4*/ 	.byte	0x04, 0x31
        /*00b6*/ 	.short	(.L_51 - .L_50)


	//   ....[0]....
.L_50:
        /*00b8*/ 	.word	0x00003f40


	//   ....[1]....
        /*00bc*/ 	.word	0x00003f60


	//----- nvinfo : EIATTR_COOP_GROUP_MASK_REGIDS
	.align		4
.L_51:
        /*00c0*/ 	.byte	0x04, 0x29
        /*00c2*/ 	.short	(.L_53 - .L_52)


	//   ....[0]....
.L_52:
        /*00c4*/ 	.word	0xffffffff


	//   ....[1]....
        /*00c8*/ 	.word	0xffffffff


	//   ....[2]....
        /*00cc*/ 	.word	0xffffffff


	//   ....[3]....
        /*00d0*/ 	.word	0xffffffff


	//   ....[4]....
        /*00d4*/ 	.word	0xffffffff


	//   ....[5]....
        /*00d8*/ 	.word	0xffffffff


	//   ....[6]....
        /*00dc*/ 	.word	0xffffffff


	//   ....[7]....
        /*00e0*/ 	.word	0xffffffff


	//   ....[8]....
        /*00e4*/ 	.word	0xffffffff


	//   ....[9]....
        /*00e8*/ 	.word	0xffffffff


	//   ....[10]....
        /*00ec*/ 	.word	0xffffffff


	//   ....[11]....
        /*00f0*/ 	.word	0xffffffff


	//   ....[12]....
        /*00f4*/ 	.word	0xffffffff


	//   ....[13]....
        /*00f8*/ 	.word	0xffffffff


	//----- nvinfo : EIATTR_COOP_GROUP_INSTR_OFFSETS
	.align		4
.L_53:
        /*00fc*/ 	.byte	0x04, 0x28
        /*00fe*/ 	.short	(.L_55 - .L_54)


	//   ....[0]....
.L_54:
        /*0100*/ 	.word	0x00000030


	//   ....[1]....
        /*0104*/ 	.word	0x00000470


	//   ....[2]....
        /*0108*/ 	.word	0x00000730


	//   ....[3]....
        /*010c*/ 	.word	0x00000b70


	//   ....[4]....
        /*0110*/ 	.word	0x00000c20


	//   ....[5]....
        /*0114*/ 	.word	0x00000cd0


	//   ....[6]....
        /*0118*/ 	.word	0x000012c0


	//   ....[7]....
        /*011c*/ 	.word	0x000012e0


	//   ....[8]....
        /*0120*/ 	.word	0x00001300


	//   ....[9]....
        /*0124*/ 	.word	0x00001550


	//   ....[10]....
        /*0128*/ 	.word	0x00001580


	//   ....[11]....
        /*012c*/ 	.word	0x000015c0


	//   ....[12]....
        /*0130*/ 	.word	0x00003e60


	//   ....[13]....
        /*0134*/ 	.word	0x00004020


	//----- nvinfo : EIATTR_VRC_CTA_INIT_COUNT
	.align		4
.L_55:
        /*0138*/ 	.byte	0x02, 0x4a
        /*013a*/ 	.byte	0x80
	.zero		1


	//----- nvinfo : EIATTR_MBARRIER_INSTR_OFFSETS
	.align		4
        /*013c*/ 	.byte	0x04, 0x39
        /*013e*/ 	.short	(.L_57 - .L_56)


	//   ....[0]....
.L_56:
        /*0140*/ 	.word	0x00000330
        /*0144*/ 	.word	0x000000ff
        /*0148*/ 	.word	0x00031800
        /*014c*/ 	.short	0x0100
        /*014e*/ 	.byte	0x05
	.zero		1


	//   ....[1]....
        /*0150*/ 	.word	0x00000340
        /*0154*/ 	.word	0x000000ff
        /*0158*/ 	.word	0x00031820
        /*015c*/ 	.short	0x0100
        /*015e*/ 	.byte	0x05
	.zero		1


	//   ....[2]....
        /*0160*/ 	.word	0x00000350
        /*0164*/ 	.word	0x000000ff
        /*0168*/ 	.word	0x00031840
        /*016c*/ 	.short	0x0100
        /*016e*/ 	.byte	0x05
	.zero		1


	//   ....[3]....
        /*0170*/ 	.word	0x00000360
        /*0174*/ 	.word	0x000000ff
        /*0178*/ 	.word	0x00031808
        /*017c*/ 	.short	0x0100
        /*017e*/ 	.byte	0x05
	.zero		1


	//   ....[4]....
        /*0180*/ 	.word	0x00000370
        /*0184*/ 	.word	0x000000ff
        /*0188*/ 	.word	0x00031828
        /*018c*/ 	.short	0x0100
        /*018e*/ 	.byte	0x05
	.zero		1


	//   ....[5]....
        /*0190*/ 	.word	0x00000380
        /*0194*/ 	.word	0x000000ff
        /*0198*/ 	.word	0x00031848
        /*019c*/ 	.short	0x0100
        /*019e*/ 	.byte	0x05
	.zero		1


	//   ....[6]....
        /*01a0*/ 	.word	0x00000390
        /*01a4*/ 	.word	0x000000ff
        /*01a8*/ 	.word	0x00031810
        /*01ac*/ 	.short	0x0100
        /*01ae*/ 	.byte	0x05
	.zero		1


	//   ....[7]....
        /*01b0*/ 	.word	0x000003a0
        /*01b4*/ 	.word	0x000000ff
        /*01b8*/ 	.word	0x00031830
        /*01bc*/ 	.short	0x0100
        /*01be*/ 	.byte	0x05
	.zero		1


	//   ....[8]....
        /*01c0*/ 	.word	0x000003b0
        /*01c4*/ 	.word	0x000000ff
        /*01c8*/ 	.word	0x00031850
        /*01cc*/ 	.short	0x0100
        /*01ce*/ 	.byte	0x05
	.zero		1


	//   ....[9]....
        /*01d0*/ 	.word	0x000003c0
        /*01d4*/ 	.word	0x000000ff
        /*01d8*/ 	.word	0x00031818
        /*01dc*/ 	.short	0x0100
        /*01de*/ 	.byte	0x05
	.zero		1


	//   ....[10]....
        /*01e0*/ 	.word	0x000003d0
        /*01e4*/ 	.word	0x000000ff
        /*01e8*/ 	.word	0x00031838
        /*01ec*/ 	.short	0x0100
        /*01ee*/ 	.byte	0x05
	.zero		1


	//   ....[11]....
        /*01f0*/ 	.word	0x000003e0
        /*01f4*/ 	.word	0x000000ff
        /*01f8*/ 	.word	0x00031858
        /*01fc*/ 	.short	0x0100
        /*01fe*/ 	.byte	0x05
	.zero		1


	//   ....[12]....
        /*0200*/ 	.word	0x000003f0
        /*0204*/ 	.word	0x000000ff
        /*0208*/ 	.word	0x00031860
        /*020c*/ 	.short	0x0100
        /*020e*/ 	.byte	0x05
	.zero		1


	//   ....[13]....
        /*0210*/ 	.word	0x00000400
        /*0214*/ 	.word	0x000000ff
        /*0218*/ 	.word	0x00031870
        /*021c*/ 	.short	0x0100
        /*021e*/ 	.byte	0x05
	.zero		1


	//   ....[14]....
        /*0220*/ 	.word	0x00000410
        /*0224*/ 	.word	0x000000ff
        /*0228*/ 	.word	0x00031868
        /*022c*/ 	.short	0x0100
        /*022e*/ 	.byte	0x05
	.zero		1


	//   ....[15]....
        /*0230*/ 	.word	0x00000420
        /*0234*/ 	.word	0x000000ff
        /*0238*/ 	.word	0x00031878
        /*023c*/ 	.short	0x0100
        /*023e*/ 	.byte	0x05
	.zero		1


	//   ....[16]....
        /*0240*/ 	.word	0x00000a20
        /*0244*/ 	.word	0x00000002
        /*0248*/ 	.word	0x00031800
        /*024c*/ 	.short	0x010a
        /*024e*/ 	.byte	0xff
	.zero		1


	//   ....[17]....
        /*0250*/ 	.word	0x00000db0
        /*0254*/ 	.word	0x00000002
        /*0258*/ 	.word	0x00000000
        /*025c*/ 	.short	0x0101
        /*025e*/ 	.byte	0xff
	.zero		1


	//   ....[18]....
        /*0260*/ 	.word	0x000010d0
        /*0264*/ 	.word	0x00000000
        /*0268*/ 	.word	0x00031870
        /*026c*/ 	.short	0x010a
        /*026e*/ 	.byte	0x08
	.zero		1


	//   ....[19]....
        /*0270*/ 	.word	0x00001150
        /*0274*/ 	.word	0x000000ff
        /*0278*/ 	.word	0x00031840
        /*027c*/ 	.short	0x010a
        /*027e*/ 	.byte	0x0a
	.zero		1


	//   ....[20]....
        /*0280*/ 	.word	0x00001520
        /*0284*/ 	.word	0x000000ff
        /*0288*/ 	.word	0x00031840
        /*028c*/ 	.short	0x010a
        /*028e*/ 	.byte	0x0d
	.zero		1


	//   ....[21]....
        /*0290*/ 	.word	0x00001af0
        /*0294*/ 	.word	0x00000003
        /*0298*/ 	.word	0x00031820
        /*029c*/ 	.short	0x010a
        /*029e*/ 	.byte	0xff
	.zero		1


	//   ....[22]....
        /*02a0*/ 	.word	0x00001d90
        /*02a4*/ 	.word	0x00000003
        /*02a8*/ 	.word	0x00031828
        /*02ac*/ 	.short	0x010a
        /*02ae*/ 	.byte	0xff
	.zero		1


	//   ....[23]....
        /*02b0*/ 	.word	0x00001ef0
        /*02b4*/ 	.word	0x00000003
        /*02b8*/ 	.word	0x00031830
        /*02bc*/ 	.short	0x010a
        /*02be*/ 	.byte	0xff
	.zero		1


	//   ....[24]....
        /*02c0*/ 	.word	0x00002040
        /*02c4*/ 	.word	0x00000003
        /*02c8*/ 	.word	0x00031838
        /*02cc*/ 	.short	0x010a
        /*02ce*/ 	.byte	0xff
	.zero		1


	//   ....[25]....
        /*02d0*/ 	.word	0x00002520
        /*02d4*/ 	.word	0x00000002
        /*02d8*/ 	.word	0x00031860
        /*02dc*/ 	.short	0x010a
        /*02de*/ 	.byte	0xff
	.zero		1


	//   ....[26]....
        /*02e0*/ 	.word	0x00003ce0
        /*02e4*/ 	.word	0x00000002
        /*02e8*/ 	.word	0x00000000
        /*02ec*/ 	.short	0x0101
        /*02ee*/ 	.byte	0xff
	.zero		1


	//   ....[27]....
        /*02f0*/ 	.word	0x00004050
        /*02f4*/ 	.word	0x00000002
        /*02f8*/ 	.word	0x00031800
        /*02fc*/ 	.short	0x010a
        /*02fe*/ 	.byte	0xff
	.zero		1


	//   ....[28]....
        /*0300*/ 	.word	0x000040d0
        /*0304*/ 	.word	0x00000000
        /*0308*/ 	.word	0x00031870
        /*030c*/ 	.short	0x010a
        /*030e*/ 	.byte	0xff
	.zero		1


	//   ....[29]....
        /*0310*/ 	.word	0x00004140
        /*0314*/ 	.word	0x00000002
        /*0318*/ 	.word	0x00031840
        /*031c*/ 	.short	0x010a
        /*031e*/ 	.byte	0xff
	.zero		1


	//   ....[30]....
        /*0320*/ 	.word	0x000041b0
        /*0324*/ 	.word	0x00000002
        /*0328*/ 	.word	0x00031840
        /*032c*/ 	.short	0x010a
        /*032e*/ 	.byte	0xff
	.zero		1


	//   ....[31]....
        /*0330*/ 	.word	0x00004220
        /*0334*/ 	.word	0x00000003
        /*0338*/ 	.word	0x00031820
        /*033c*/ 	.short	0x010a
        /*033e*/ 	.byte	0xff
	.zero		1


	//   ....[32]....
        /*0340*/ 	.word	0x00004280
        /*0344*/ 	.word	0x00000003
        /*0348*/ 	.word	0x00031828
        /*034c*/ 	.short	0x010a
        /*034e*/ 	.byte	0xff
	.zero		1


	//   ....[33]....
        /*0350*/ 	.word	0x000042e0
        /*0354*/ 	.word	0x00000003
        /*0358*/ 	.word	0x00031830
        /*035c*/ 	.short	0x010a
        /*035e*/ 	.byte	0xff
	.zero		1


	//   ....[34]....
        /*0360*/ 	.word	0x00004350
        /*0364*/ 	.word	0x00000003
        /*0368*/ 	.word	0x00031838
        /*036c*/ 	.short	0x010a
        /*036e*/ 	.byte	0xff
	.zero		1


	//   ....[35]....
        /*0370*/ 	.word	0x000043b0
        /*0374*/ 	.word	0x00000002
        /*0378*/ 	.word	0x00031860
        /*037c*/ 	.short	0x010a
        /*037e*/ 	.byte	0xff
	.zero		1


	//----- nvinfo : EIATTR_NUM_MBARRIERS
	.align		4
.L_57:
        /*0380*/ 	.byte	0x03, 0x38
        /*0382*/ 	.short	0x0010


	//----- nvinfo : EIATTR_EXIT_INSTR_OFFSETS
	.align		4
        /*0384*/ 	.byte	0x04, 0x1c
        /*0386*/ 	.short	(.L_59 - .L_58)


	//   ....[0]....
.L_58:
        /*0388*/ 	.word	0x00000830


	//   ....[1]....
        /*038c*/ 	.word	0x00000e10


	//   ....[2]....
        /*0390*/ 	.word	0x00000ef0


	//   ....[3]....
        /*0394*/ 	.word	0x00001840


	//   ....[4]....
        /*0398*/ 	.word	0x000018b0


	//   ....[5]....
        /*039c*/ 	.word	0x000021d0


	//   ....[6]....
        /*03a0*/ 	.word	0x00002230


	//   ....[7]....
        /*03a4*/ 	.word	0x00003e40


	//   ....[8]....
        /*03a8*/ 	.word	0x00004030


	//----- nvinfo : EIATTR_MAX_THREADS
	.align		4
.L_59:
        /*03ac*/ 	.byte	0x04, 0x05
        /*03ae*/ 	.short	(.L_61 - .L_60)
.L_60:
        /*03b0*/ 	.word	0x00000100
        /*03b4*/ 	.word	0x00000001
        /*03b8*/ 	.word	0x00000001


	//----- nvinfo : EIATTR_CRS_STACK_SIZE
	.align		4
.L_61:
        /*03bc*/ 	.byte	0x04, 0x1e
        /*03be*/ 	.short	(.L_63 - .L_62)
.L_62:
        /*03c0*/ 	.word	0x00000000


	//----- nvinfo : EIATTR_CBANK_PARAM_SIZE
	.align		4
.L_63:
        /*03c4*/ 	.byte	0x03, 0x19
        /*03c6*/ 	.short	0x02c0


	//----- nvinfo : EIATTR_PARAM_CBANK
	.align		4
        /*03c8*/ 	.byte	0x04, 0x0a
        /*03ca*/ 	.short	(.L_65 - .L_64)
	.align		4
.L_64:
        /*03cc*/ 	.word	index@(.nv.constant0._ZN9deep_gemm24sm100_fp8_gemm_1d1d_implILN4cute4UMMA5MajorE0ELS3_0ELj0ELj4096ELj7168ELj128ELj224ELj128ELj1ELj128ELj128ELj64ELj4ELj128ELj128ELj1ELb0ELj133ELNS_8GemmTypeE0ELb0EN7cutlass10bfloat16_tENS_16EpilogueIdentityEEEvPijjj14CUtensorMap_stS9_S9_S9_S9_)
        /*03d0*/ 	.short	0x0380
        /*03d2*/ 	.short	0x02c0


	//----- nvinfo : EIATTR_SW_WAR
	.align		4
.L_65:
        /*03d4*/ 	.byte	0x04, 0x36
        /*03d6*/ 	.short	(.L_67 - .L_66)
.L_66:
        /*03d8*/ 	.word	0x00000008
.L_67:


//--------------------- .nv.compat                --------------------------
	.section	.nv.compat,"",@"SHT_CUDA_COMPAT_INFO"
	.align	4
        /*0000*/ 	.byte	0x02, 0x02, 0x02, 0x00, 0x02, 0x05, 0x05, 0x00, 0x02, 0x03, 0x01, 0x00, 0x02, 0x06, 0x01, 0x00


//--------------------- .nv.callgraph             --------------------------
	.section	.nv.callgraph,"",@"SHT_CUDA_CALLGRAPH"
	.align	4
	.sectionentsize	8
	.align		4
        /*0000*/ 	.word	0x00000000
	.align		4
        /*0004*/ 	.word	0xffffffff
	.align		4
        /*0008*/ 	.word	0x00000000
	.align		4
        /*000c*/ 	.word	0xfffffffe
	.align		4
        /*0010*/ 	.word	0x00000000
	.align		4
        /*0014*/ 	.word	0xfffffffd
	.align		4
        /*0018*/ 	.word	0x00000000
	.align		4
        /*001c*/ 	.word	0xfffffffc


//--------------------- .nv.constant4             --------------------------
	.section	.nv.constant4,"a",@progbits
	.align	8
	.align		8
.nv.constant4:
        /*0000*/ 	.dword	_ZN45_INTERNAL_9338da5a_9_kernel_cu_a82fb699_924324cuda3std3__45__cpo5beginE
	.align		8
        /*0008*/ 	.dword	_ZN45_INTERNAL_9338da5a_9_kernel_cu_a82fb699_924324cuda3std3__45__cpo3endE
	.align		8
        /*0010*/ 	.dword	_ZN45_INTERNAL_9338da5a_9_kernel_cu_a82fb699_924324cuda3std3__45__cpo6cbeginE
	.align		8
        /*0018*/ 	.dword	_ZN45_INTERNAL_9338da5a_9_kernel_cu_a82fb699_924324cuda3std3__45__cpo4cendE
	.align		8
        /*0020*/ 	.dword	_ZN45_INTERNAL_9338da5a_9_kernel_cu_a82fb699_924324cuda3std3__447_GLOBAL__N__9338da5a_9_kernel_cu_a82fb699_924326ignoreE
	.align		8
        /*0028*/ 	.dword	_ZN45_INTERNAL_9338da5a_9_kernel_cu_a82fb699_924324cuda3std3__419piecewise_constructE
	.align		8
        /*0030*/ 	.dword	_ZN45_INTERNAL_9338da5a_9_kernel_cu_a82fb699_924324cuda3std3__48in_placeE
	.align		8
        /*0038*/ 	.dword	_ZN45_INTERNAL_9338da5a_9_kernel_cu_a82fb699_924324cuda3std6ranges3__45__cpo4swapE
	.align		8
        /*0040*/ 	.dword	_ZN45_INTERNAL_9338da5a_9_kernel_cu_a82fb699_924324cuda3std6ranges3__45__cpo9iter_moveE
	.align		8
        /*0048*/ 	.dword	_ZN45_INTERNAL_9338da5a_9_kernel_cu_a82fb699_924324cute7productE
	.align		8
        /*0050*/ 	.dword	_ZN45_INTERNAL_9338da5a_9_kernel_cu_a82fb699_924324cute1_E


//--------------------- .text._ZN9deep_gemm24sm100_fp8_gemm_1d1d_implILN4cute4UMMA5MajorE0ELS3_0ELj0ELj4096ELj7168ELj128ELj224ELj128ELj1ELj128ELj128ELj64ELj4ELj128ELj128ELj1ELb0ELj133ELNS_8GemmTypeE0ELb0EN7cutlass10bfloat16_tENS_16EpilogueIdentityEEEvPijjj14CUtensorMap_stS9_S9_S9_S9_ --------------------------
	.section	.text._ZN9deep_gemm24sm100_fp8_gemm_1d1d_implILN4cute4UMMA5MajorE0ELS3_0ELj0ELj4096ELj7168ELj128ELj224ELj128ELj1ELj128ELj128ELj64ELj4ELj128ELj128ELj1ELb0ELj133ELNS_8GemmTypeE0ELb0EN7cutlass10bfloat16_tENS_16EpilogueIdentityEEEvPijjj14CUtensorMap_stS9_S9_S9_S9_,"ax",@progbits
	.align	128
        .global         _ZN9deep_gemm24sm100_fp8_gemm_1d1d_implILN4cute4UMMA5MajorE0ELS3_0ELj0ELj4096ELj7168ELj128ELj224ELj128ELj1ELj128ELj128ELj64ELj4ELj128ELj128ELj1ELb0ELj133ELNS_8GemmTypeE0ELb0EN7cutlass10bfloat16_tENS_16EpilogueIdentityEEEvPijjj14CUtensorMap_stS9_S9_S9_S9_
        .type           _ZN9deep_gemm24sm100_fp8_gemm_1d1d_implILN4cute4UMMA5MajorE0ELS3_0ELj0ELj4096ELj7168ELj128ELj224ELj128ELj1ELj128ELj128ELj64ELj4ELj128ELj128ELj1ELb0ELj133ELNS_8GemmTypeE0ELb0EN7cutlass10bfloat16_tENS_16EpilogueIdentityEEEvPijjj14CUtensorMap_stS9_S9_S9_S9_,@function
        .size           _ZN9deep_gemm24sm100_fp8_gemm_1d1d_implILN4cute4UMMA5MajorE0ELS3_0ELj0ELj4096ELj7168ELj128ELj224ELj128ELj1ELj128ELj128ELj64ELj4ELj128ELj128ELj1ELb0ELj133ELNS_8GemmTypeE0ELb0EN7cutlass10bfloat16_tENS_16EpilogueIdentityEEEvPijjj14CUtensorMap_stS9_S9_S9_S9_,(.L_x_81 - _ZN9deep_gemm24sm100_fp8_gemm_1d1d_implILN4cute4UMMA5MajorE0ELS3_0ELj0ELj4096ELj7168ELj128ELj224ELj128ELj1ELj128ELj128ELj64ELj4ELj128ELj128ELj1ELb0ELj133ELNS_8GemmTypeE0ELb0EN7cutlass10bfloat16_tENS_16EpilogueIdentityEEEvPijjj14CUtensorMap_stS9_S9_S9_S9_)
        .other          _ZN9deep_gemm24sm100_fp8_gemm_1d1d_implILN4cute4UMMA5MajorE0ELS3_0ELj0ELj4096ELj7168ELj128ELj224ELj128ELj1ELj128ELj128ELj64ELj4ELj128ELj128ELj1ELb0ELj133ELNS_8GemmTypeE0ELb0EN7cutlass10bfloat16_tENS_16EpilogueIdentityEEEvPijjj14CUtensorMap_stS9_S9_S9_S9_,@"STO_CUDA_ENTRY STV_DEFAULT"
_ZN9deep_gemm24sm100_fp8_gemm_1d1d_implILN4cute4UMMA5MajorE0ELS3_0ELj0ELj4096ELj7168ELj128ELj224ELj128ELj1ELj128ELj128ELj64ELj4ELj128ELj128ELj1ELb0ELj133ELNS_8GemmTypeE0ELb0EN7cutlass10bfloat16_tENS_16EpilogueIdentityEEEvPijjj14CUtensorMap_stS9_S9_S9_S9_:
.text._ZN9deep_gemm24sm100_fp8_gemm_1d1d_implILN4cute4UMMA5MajorE0ELS3_0ELj0ELj4096ELj7168ELj128ELj224ELj128ELj1ELj128ELj128ELj64ELj4ELj128ELj128ELj1ELb0ELj133ELNS_8GemmTypeE0ELb0EN7cutlass10bfloat16_tENS_16EpilogueIdentityEEEvPijjj14CUtensorMap_stS9_S9_S9_S9_:
[----:B------:R-:W1:Y:S01]  /*0000*/  LDC R1, c[0x0][0x37c] ;  /* 0x0000df00ff017b82 */ /* 0x000e620000000800 */
[----:B------:R-:W2:Y:S02]  /*0010*/  S2R R0, SR_TID.X ;  /* 0x0000000000007919 */ /* 0x000ea40000002100 */
[----:B--2---:R-:W-:-:S05]  /*0020*/  SHF.R.U32.HI R0, RZ, 0x5, R0 ;  /* 0x00000005ff007819 */ /* 0x004fca0000011600 */
[----:B------:R-:W2:Y:S02]  /*0030*/  SHFL.IDX PT, R3, R0, RZ, 0x1f ;  /* 0x00001fff00037589 */ /* 0x000ea400000e0000 */
[----:B--2---:R-:W-:-:S13]  /*0040*/  ISETP.NE.AND P0, PT, R3, 0x2, PT ;  /* 0x000000020300780c */ /* 0x004fda0003f05270 */
[----:B-1----:R-:W-:Y:S05]  /*0050*/  @!P0 BRA `(.L_x_0) ;  /* 0x0000000400008947 */ /* 0x002fea0003800000 */
[----:B------:R-:W-:-:S13]  /*0060*/  ISETP.NE.AND P0, PT, R3, 0x1, PT ;  /* 0x000000010300780c */ /* 0x000fda0003f05270 */
[----:B------:R-:W-:Y:S05]  /*0070*/  @!P0 BRA `(.L_x_1) ;  /* 0x0000000000608947 */ /* 0x000fea0003800000 */
[----:B------:R-:W-:-:S13]  /*0080*/  ISETP.NE.AND P0, PT, R3, RZ, PT ;  /* 0x000000ff0300720c */ /* 0x000fda0003f05270 */
[----:B------:R-:W-:Y:S05]  /*0090*/  @P0 BRA `(.L_x_2) ;  /* 0x0000000400a80947 */ /* 0x000fea0003800000 */
[----:B------:R-:W-:Y:S01]  /*00a0*/  ELECT P0, URZ, PT ;  /* 0x0000000000ff782f */ /* 0x000fe20003800000 */
[----:B------:R-:W-:-:S12]  /*00b0*/  BSSY.RECONVERGENT B0, `(.L_x_3) ;  /* 0x0000013000007945 */ /* 0x000fd80003800200 */
[----:B------:R-:W-:Y:S05]  /*00c0*/  @!P0 BRA `(.L_x_4) ;  /* 0x0000000000448947 */ /* 0x000fea0003800000 */
[----:B------:R-:W1:Y:S02]  /*00d0*/  LDCU.64 UR4, c[0x0][0x348] ;  /* 0x00006900ff0477ac */ /* 0x000e640008000a00 */
[----:B-1----:R-:W-:Y:S02]  /*00e0*/  UIADD3 UR12, UP4, UPT, UR4, 0x40, URZ ;  /* 0x00000040040c7890 */ /* 0x002fe4000ff9e0ff */
[----:B------:R-:W-:Y:S02]  /*00f0*/  UIADD3 UR10, UP3, UPT, UR4, 0xc0, URZ ;  /* 0x000000c0040a7890 */ /* 0x000fe4000ff7e0ff */
[----:B------:R-:W-:Y:S02]  /*0100*/  UIADD3 UR8, UP2, UPT, UR4, 0x140, URZ ;  /* 0x0000014004087890 */ /* 0x000fe4000ff5e0ff */
[----:B------:R-:W-:Y:S02]  /*0110*/  UIADD3 UR6, UP1, UPT, UR4, 0x1c0, URZ ;  /* 0x000001c004067890 */ /* 0x000fe4000ff3e0ff */
[----:B------:R-:W-:-:S02]  /*0120*/  UIADD3 UR4, UP0, UPT, UR4, 0x240, URZ ;  /* 0x0000024004047890 */ /* 0x000fc4000ff1e0ff */
[----:B------:R-:W-:Y:S02]  /*0130*/  UIADD3.X UR13, UPT, UPT, URZ, UR5, URZ, UP4, !UPT ;  /* 0x00000005ff0d7290 */ /* 0x000fe4000a7fe4ff */
[----:B------:R-:W-:Y:S02]  /*0140*/  UIADD3.X UR11, UPT, UPT, URZ, UR5, URZ, UP3, !UPT ;  /* 0x00000005ff0b7290 */ /* 0x000fe40009ffe4ff */
[----:B------:R-:W-:Y:S02]  /*0150*/  UIADD3.X UR9, UPT, UPT, URZ, UR5, URZ, UP2, !UPT ;  /* 0x00000005ff097290 */ /* 0x000fe400097fe4ff */
[----:B------:R-:W-:Y:S02]  /*0160*/  UIADD3.X UR7, UPT, UPT, URZ, UR5, URZ, UP1, !UPT ;  /* 0x00000005ff077290 */ /* 0x000fe40008ffe4ff */
[----:B------:R-:W-:Y:S01]  /*0170*/  UIADD3.X UR5, UPT, UPT, URZ, UR5, URZ, UP0, !UPT ;  /* 0x00000005ff057290 */ /* 0x000fe200087fe4ff */
[----:B------:R1:W-:Y:S02]  /*0180*/  UTMACCTL.PF [UR12] ;  /* 0x000000000c0079b9 */ /* 0x0003e40008040000 */
[----:B------:R1:W-:Y:S02]  /*0190*/  UTMACCTL.PF [UR10] ;  /* 0x000000000a0079b9 */ /* 0x0003e40008040000 */
[----:B------:R1:W-:Y:S02]  /*01a0*/  UTMACCTL.PF [UR8] ;  /* 0x00000000080079b9 */ /* 0x0003e40008040000 */
[----:B------:R1:W-:Y:S02]  /*01b0*/  UTMACCTL.PF [UR6] ;  /* 0x00000000060079b9 */ /* 0x0003e40008040000 */
[----:B------:R1:W-:Y:S02]  /*01c0*/  UTMACCTL.PF [UR4] ;  /* 0x00000000040079b9 */ /* 0x0003e40008040000 */
[----:B-1----:R-:W-:Y:S01]  /*01d0*/  NOP ;  /* 0x0000000000007918 */ /* 0x002fe20000000000 */
.L_x_4:
[----:B------:R-:W-:Y:S05]  /*01e0*/  BSYNC.RECONVERGENT B0 ;  /* 0x0000000000007941 */ /* 0x000fea0003800200 */
.L_x_3:
[----:B------:R-:W-:Y:S05]  /*01f0*/  BRA `(.L_x_2) ;  /* 0x0000000400507947 */ /* 0x000fea0003800000 */
.L_x_1:
[----:B------:R-:W-:Y:S01]  /*0200*/  ELECT P0, URZ, PT ;  /* 0x0000000000ff782f */ /* 0x000fe20003800000 */
[----:B------:R-:W-:-:S12]  /*0210*/  BSSY.RECONVERGENT B0, `(.L_x_5) ;  /* 0x0000023000007945 */ /* 0x000fd80003800200 */
[----:B------:R-:W-:Y:S05]  /*0220*/  @!P0 BRA `(.L_x_6) ;  /* 0x0000000000848947 */ /* 0x000fea0003800000 */
[----:B------:R-:W1:Y:S01]  /*0230*/  S2UR UR5, SR_CgaCtaId ;  /* 0x00000000000579c3 */ /* 0x000e620000008800 */
[----:B------:R-:W-:Y:S01]  /*0240*/  UMOV UR7, 0x400 ;  /* 0x0000040000077882 */ /* 0x000fe20000000000 */
[----:B------:R-:W-:Y:S01]  /*0250*/  UMOV UR6, 0x1 ;  /* 0x0000000100067882 */ /* 0x000fe20000000000 */
[----:B------:R-:W-:Y:S02]  /*0260*/  UMOV UR4, 0x20 ;  /* 0x0000002000047882 */ /* 0x000fe40000000000 */
[----:B------:R-:W-:-:S04]  /*0270*/  UIADD3 UR8, UPT, UPT, -UR4, 0x100000, URZ ;  /* 0x0010000004087890 */ /* 0x000fc8000fffe1ff */
[----:B------:R-:W-:Y:S02]  /*0280*/  USHF.L.U32 UR9, UR8, 0xb, URZ ;  /* 0x0000000b08097899 */ /* 0x000fe400080006ff */
[----:B------:R-:W-:Y:S01]  /*0290*/  USHF.L.U32 UR8, UR8, 0x1, URZ ;  /* 0x0000000108087899 */ /* 0x000fe200080006ff */
[----:B------:R-:W-:Y:S02]  /*02a0*/  UMOV UR4, 0x80 ;  /* 0x0000008000047882 */ /* 0x000fe40000000000 */
[----:B------:R-:W-:-:S04]  /*02b0*/  UIADD3 UR10, UPT, UPT, -UR4, 0x100000, URZ ;  /* 0x00100000040a7890 */ /* 0x000fc8000fffe1ff */
[----:B------:R-:W-:Y:S02]  /*02c0*/  USHF.L.U32 UR11, UR10, 0xb, URZ ;  /* 0x0000000b0a0b7899 */ /* 0x000fe400080006ff */
[----:B------:R-:W-:Y:S02]  /*02d0*/  USHF.L.U32 UR10, UR10, 0x1, URZ ;  /* 0x000000010a0a7899 */ /* 0x000fe400080006ff */
[----:B-1----:R-:W-:Y:S02]  /*02e0*/  ULEA UR5, UR5, UR7, 0x18 ;  /* 0x0000000705057291 */ /* 0x002fe4000f8ec0ff */
[----:B------:R-:W-:-:S04]  /*02f0*/  UIADD3 UR6, UPT, UPT, -UR6, 0x100000, URZ ;  /* 0x0010000006067890 */ /* 0x000fc8000fffe1ff */
[----:B------:R-:W-:Y:S02]  /*0300*/  USHF.L.U32 UR7, UR6, 0xb, URZ ;  /* 0x0000000b06077899 */ /* 0x000fe400080006ff */
[----:B------:R-:W-:Y:S01]  /*0310*/  USHF.L.U32 UR6, UR6, 0x1, URZ ;  /* 0x0000000106067899 */ /* 0x000fe200080006ff */
[----:B------:R-:W1:Y:S11]  /*0320*/  FENCE.VIEW.ASYNC.S ;  /* 0x00000000000073c6 */ /* 0x000e760000000000 */
[----:B-1----:R1:W2:Y:S01]  /*0330*/  SYNCS.EXCH.64 URZ, [UR5+0x31800], UR6 ;  /* 0x0318000605ff75b2 */ /* 0x0022a20008000100 */
[----:B------:R1:W3:Y:S01]  /*0340*/  SYNCS.EXCH.64 URZ, [UR5+0x31820], UR6 ;  /* 0x0318200605ff75b2 */ /* 0x0002e20008000100 */
[----:B------:R1:W4:Y:S01]  /*0350*/  SYNCS.EXCH.64 URZ, [UR5+0x31840], UR8 ;  /* 0x0318400805ff75b2 */ /* 0x0003220008000100 */
[----:B------:R1:W5:Y:S01]  /*0360*/  SYNCS.EXCH.64 URZ, [UR5+0x31808], UR6 ;  /* 0x0318080605ff75b2 */ /* 0x0003620008000100 */
[----:B------:R1:W1:Y:S01]  /*0370*/  SYNCS.EXCH.64 URZ, [UR5+0x31828], UR6 ;  /* 0x0318280605ff75b2 */ /* 0x0002620008000100 */
        /* <DEDUP_REMOVED lines=11> */
[----:B------:R-:W-:Y:S01]  /*0430*/  NOP ;  /* 0x0000000000007918 */ /* 0x000fe20000000000 */
.L_x_6:
[----:B-1----:R-:W-:Y:S05]  /*0440*/  BSYNC.RECONVERGENT B0 ;  /* 0x0000000000007941 */ /* 0x002fea0003800200 */
.L_x_5:
[----:B------:R-:W-:Y:S05]  /*0450*/  BRA `(.L_x_2) ;  /* 0x0000000000b87947 */ /* 0x000fea0003800000 */
.L_x_0:
[----:B------:R-:W1:Y:S01]  /*0460*/  S2UR UR6, SR_CgaCtaId ;  /* 0x00000000000679c3 */ /* 0x000e620000008800 */
[----:B------:R-:W-:Y:S01]  /*0470*/  NOP ;  /* 0x0000000000007918 */ /* 0x000fe20000000000 */
[----:B------:R-:W-:Y:S01]  /*0480*/  UMOV UR4, 0x40 ;  /* 0x0000004000047882 */ /* 0x000fe20000000000 */
[----:B------:R-:W-:Y:S01]  /*0490*/  UMOV UR5, 0x400 ;  /* 0x0000040000057882 */ /* 0x000fe20000000000 */
[----:B-1----:R-:W-:Y:S02]  /*04a0*/  ULEA UR4, UR6, UR4, 0x18 ;  /* 0x0000000406047291 */ /* 0x002fe4000f8ec0ff */
[----:B------:R-:W-:-:S07]  /*04b0*/  ULEA UR5, UR6, UR5, 0x18 ;  /* 0x0000000506057291 */ /* 0x000fce000f8ec0ff */
[----:B------:R-:W1:Y:S02]  /*04c0*/  LDS.U8 R0, [UR4] ;  /* 0x00000004ff007984 */ /* 0x000e640008000000 */
[----:B-1----:R-:W-:-:S13]  /*04d0*/  ISETP.NE.AND P0, PT, R0, RZ, PT ;  /* 0x000000ff0000720c */ /* 0x002fda0003f05270 */
[----:B------:R-:W-:Y:S05]  /*04e0*/  @P0 BRA `(.L_x_7) ;  /* 0x00000000007c0947 */ /* 0x000fea0003800000 */
[----:B------:R-:W-:-:S13]  /*04f0*/  ELECT P0, URZ, PT ;  /* 0x0000000000ff782f */ /* 0x000fda0003800000 */
[----:B------:R-:W-:Y:S05]  /*0500*/  @!P0 BRA `(.L_x_8) ;  /* 0x0000000000848947 */ /* 0x000fea0003800000 */
[----:B------:R-:W-:Y:S01]  /*0510*/  UMOV UR4, 0x10 ;  /* 0x0000001000047882 */ /* 0x000fe20000000000 */
[----:B------:R-:W-:-:S04]  /*0520*/  IMAD.MOV.U32 R2, RZ, RZ, 0xffff ;  /* 0x0000ffffff027424 */ /* 0x000fc800078e00ff */
[----:B------:R-:W-:Y:S04]  /*0530*/  DEPBAR.LE SB1, 0x36 ;  /* 0x00009d800000791a */ /* 0x000fe80000000000 */
[----:B------:R-:W1:Y:S02]  /*0540*/  UTCATOMSWS.FIND_AND_SET.ALIGN UP0, UR4, UR4 ;  /* 0x00000004000475e3 */ /* 0x000e640008000800 */
[----:B-1----:R-:W-:Y:S01]  /*0550*/  PLOP3.LUT P0, PT, PT, PT, UP0, 0x80, 0x8 ;  /* 0x000000000008781c */ /* 0x002fe20003f0f008 */
[----:B------:R-:W-:-:S03]  /*0560*/  IMAD.U32 R7, RZ, RZ, UR4 ;  /* 0x00000004ff077e24 */ /* 0x000fc6000f8e00ff */
[----:B------:R-:W-:-:S04]  /*0570*/  SEL R0, RZ, 0xffffffff, !P0 ;  /* 0xffffffffff007807 */ /* 0x000fc80004000000 */
[----:B------:R-:W-:Y:S01]  /*0580*/  ISETP.NE.AND P0, PT, R0, RZ, PT ;  /* 0x000000ff0000720c */ /* 0x000fe20003f05270 */
[----:B------:R-:W-:-:S12]  /*0590*/  IMAD.MOV.U32 R0, RZ, RZ, 0x1 ;  /* 0x00000001ff007424 */ /* 0x000fd800078e00ff */
[----:B------:R-:W-:Y:S05]  /*05a0*/  @P0 BRA `(.L_x_9) ;  /* 0x0000000000240947 */ /* 0x000fea0003800000 */
.L_x_10:
[----:B------:R-:W-:Y:S05]  /*05b0*/  NANOSLEEP 0x64 ;  /* 0x000000640000795d */ /* 0x000fea0003800000 */
[----:B------:R-:W-:-:S05]  /*05c0*/  UMOV UR4, 0x10 ;  /* 0x0000001000047882 */ /* 0x000fca0000000000 */
[----:B------:R-:W-:Y:S04]  /*05d0*/  DEPBAR.LE SB1, 0x36 ;  /* 0x00009d800000791a */ /* 0x000fe80000000000 */
[----:B------:R-:W1:Y:S02]  /*05e0*/  UTCATOMSWS.FIND_AND_SET.ALIGN UP0, UR4, UR4 ;  /* 0x00000004000475e3 */ /* 0x000e640008000800 */
[----:B-1----:R-:W-:Y:S01]  /*05f0*/  PLOP3.LUT P0, PT, PT, PT, UP0, 0x80, 0x8 ;  /* 0x000000000008781c */ /* 0x002fe20003f0f008 */
[----:B------:R-:W-:-:S03]  /*0600*/  IMAD.U32 R7, RZ, RZ, UR4 ;  /* 0x00000004ff077e24 */ /* 0x000fc6000f8e00ff */
[----:B------:R-:W-:-:S04]  /*0610*/  SEL R4, RZ, 0xffffffff, !P0 ;  /* 0xffffffffff047807 */ /* 0x000fc80004000000 */
[----:B------:R-:W-:-:S13]  /*0620*/  ISETP.NE.AND P0, PT, R4, RZ, PT ;  /* 0x000000ff0400720c */ /* 0x000fda0003f05270 */
[----:B------:R-:W-:Y:S05]  /*0630*/  @!P0 BRA `(.L_x_10) ;  /* 0xfffffffc00dc8947 */ /* 0x000fea000383ffff */
.L_x_9:
[C---:B------:R-:W-:Y:S01]  /*0640*/  VIADD R5, R7.reuse, 0x10 ;  /* 0x0000001007057836 */ /* 0x040fe20000000000 */
[----:B------:R-:W-:Y:S01]  /*0650*/  UMOV UR4, 0x50 ;  /* 0x0000005000047882 */ /* 0x000fe20000000000 */
[----:B------:R-:W-:Y:S01]  /*0660*/  SHF.L.U32 R2, R2, R7, RZ ;  /* 0x0000000702027219 */ /* 0x000fe200000006ff */
[----:B------:R-:W-:Y:S01]  /*0670*/  ULEA UR4, UR6, UR4, 0x18 ;  /* 0x0000000406047291 */ /* 0x000fe2000f8ec0ff */
[----:B------:R-:W-:Y:S01]  /*0680*/  IMAD.SHL.U32 R7, R7, 0x20, RZ ;  /* 0x0000002007077824 */ /* 0x000fe200078e00ff */
[----:B------:R-:W-:-:S04]  /*0690*/  SHF.L.U32 R5, R0, R5, RZ ;  /* 0x0000000500057219 */ /* 0x000fc800000006ff */
[----:B------:R-:W-:-:S05]  /*06a0*/  LOP3.LUT R2, R5, R2, RZ, 0xfc, !PT ;  /* 0x0000000205027212 */ /* 0x000fca00078efcff */
[----:B------:R1:W-:Y:S04]  /*06b0*/  ATOMS.OR RZ, [UR4], R2 ;  /* 0x00000002ffff798c */ /* 0x0003e8000b000004 */
[----:B------:R1:W-:Y:S01]  /*06c0*/  STS [UR5+0x31880], R7 ;  /* 0x03188007ff007988 */ /* 0x0003e20008000805 */
[----:B------:R-:W-:Y:S05]  /*06d0*/  BRA `(.L_x_8) ;  /* 0x0000000000107947 */ /* 0x000fea0003800000 */
.L_x_7:
[----:B------:R-:W-:Y:S02]  /*06e0*/  MOV R0, 0xffffffff ;  /* 0xffffffff00007802 */ /* 0x000fe40000000f00 */
[----:B------:R-:W-:-:S03]  /*06f0*/  MOV R4, 0x720 ;  /* 0x0000072000047802 */ /* 0x000fc60000000f00 */
[----:B------:R1:W-:Y:S04]  /*0700*/  STS [UR5+0x31880], R0 ;  /* 0x03188000ff007988 */ /* 0x0003e80008000805 */
[----:B-1----:R-:W-:Y:S05]  /*0710*/  CALL.REL.NOINC `($__internal_1_$__cuda_sm10x_tcgen05_guardrail_trap_phase_invalid_during_alloc) ;  /* 0x0000003c00447944 */ /* 0x002fea0003c00000 */
.L_x_8:
[----:B------:R-:W-:Y:S05]  /*0720*/  WARPSYNC.ALL ;  /* 0x0000000000007948 */ /* 0x000fea0003800000 */
[----:B------:R-:W-:Y:S01]  /*0730*/  NOP ;  /* 0x0000000000007918 */ /* 0x000fe20000000000 */
.L_x_2:
[----:B------:R-:W1:Y:S01]  /*0740*/  LDC R0, c[0x0][0x388] ;  /* 0x0000e200ff007b82 */ /* 0x000e620000000800 */
[----:B------:R-:W5:Y:S07]  /*0750*/  S2R R21, SR_LANEID ;  /* 0x0000000000157919 */ /* 0x000f6e0000000000 */
[----:B--2345:R-:W-:Y:S01]  /*0760*/  BAR.SYNC.DEFER_BLOCKING 0x0 ;  /* 0x0000000000007b1d */ /* 0x03cfe20000010000 */
[----:B------:R-:W-:Y:S02]  /*0770*/  ISETP.NE.AND P0, PT, R3, RZ, PT ;  /* 0x000000ff0300720c */ /* 0x000fe40003f05270 */
[----:B-1----:R-:W-:-:S04]  /*0780*/  IADD3 R0, PT, PT, R0, 0x7f, RZ ;  /* 0x0000007f00007810 */ /* 0x002fc80007ffe0ff */
[----:B------:R-:W-:-:S05]  /*0790*/  SHF.R.U32.HI R31, RZ, 0x7, R0 ;  /* 0x00000007ff1f7819 */ /* 0x000fca0000011600 */
[----:B------:R-:W-:Y:S02]  /*07a0*/  IMAD R5, R31, 0x13, RZ ;  /* 0x000000131f057824 */ /* 0x000fe400078e02ff */
[----:B------:R-:W-:Y:S05]  /*07b0*/  @!P0 BRA `(.L_x_11) ;  /* 0x00000010002c8947 */ /* 0x000fea0003800000 */
[----:B------:R-:W-:Y:S01]  /*07c0*/  ISETP.NE.AND P0, PT, R3, 0x1, PT ;  /* 0x000000010300780c */ /* 0x000fe20003f05270 */
[----:B------:R-:W1:-:S12]  /*07d0*/  S2UR UR5, SR_CgaCtaId ;  /* 0x00000000000579c3 */ /* 0x000e580000008800 */
[----:B------:R-:W-:Y:S05]  /*07e0*/  @!P0 BRA `(.L_x_12) ;  /* 0x0000000400948947 */ /* 0x000fea0003800000 */
[----:B------:R-:W-:-:S13]  /*07f0*/  ISETP.NE.AND P0, PT, R3, 0x2, PT ;  /* 0x000000020300780c */ /* 0x000fda0003f05270 */
[----:B------:R-:W-:Y:S05]  /*0800*/  @P0 BRA `(.L_x_13) ;  /* 0x0000001800800947 */ /* 0x000fea0003800000 */
[----:B------:R-:W2:Y:S02]  /*0810*/  S2UR UR4, SR_CTAID.X ;  /* 0x00000000000479c3 */ /* 0x000ea40000002500 */
[----:B--2---:R-:W-:-:S13]  /*0820*/  ISETP.LE.U32.AND P0, PT, R5, UR4, PT ;  /* 0x0000000405007c0c */ /* 0x004fda000bf03070 */
[----:B-1----:R-:W-:Y:S05]  /*0830*/  @P0 EXIT ;  /* 0x000000000000094d */ /* 0x002fea0003800000 */
[--C-:B------:R-:W-:Y:S01]  /*0840*/  SHF.R.U32.HI R20, RZ, 0x3, R21.reuse ;  /* 0x00000003ff147819 */ /* 0x100fe20000011615 */
[----:B------:R-:W-:Y:S01]  /*0850*/  ULOP3.LUT UR4, URZ, UR4, URZ, 0x33, !UPT ;  /* 0x00000004ff047292 */ /* 0x000fe2000f8e33ff */
[----:B------:R-:W-:Y:S02]  /*0860*/  HFMA2 R15, -RZ, RZ, 0, 0 ;  /* 0x00000000ff0f7431 */ /* 0x000fe400000001ff */
[----:B------:R-:W-:Y:S01]  /*0870*/  IMAD.MOV.U32 R16, RZ, RZ, RZ ;  /* 0x000000ffff107224 */ /* 0x000fe200078e00ff */
[C---:B------:R-:W-:Y:S01]  /*0880*/  LOP3.LUT R6, R20.reuse, 0x1, RZ, 0x3c, !PT ;  /* 0x0000000114067812 */ /* 0x040fe200078e3cff */
[C---:B------:R-:W-:Y:S01]  /*0890*/  IMAD.SHL.U32 R0, R20.reuse, 0x20, RZ ;  /* 0x0000002014007824 */ /* 0x040fe200078e00ff */
[C---:B------:R-:W-:Y:S01]  /*08a0*/  LOP3.LUT R18, R20.reuse, 0x2, RZ, 0x3c, !PT ;  /* 0x0000000214127812 */ /* 0x040fe200078e3cff */
[----:B------:R-:W-:Y:S01]  /*08b0*/  VIADD R25, R5, UR4 ;  /* 0x0000000405197c36 */ /* 0x000fe20008000000 */
[----:B------:R-:W-:Y:S01]  /*08c0*/  LOP3.LUT R4, R20, 0x3, RZ, 0x3c, !PT ;  /* 0x0000000314047812 */ /* 0x000fe200078e3cff */
[----:B------:R-:W-:Y:S01]  /*08d0*/  IMAD R20, R21, 0x4, R20 ;  /* 0x0000000415147824 */ /* 0x000fe200078e0214 */
[C---:B------:R-:W-:Y:S01]  /*08e0*/  LOP3.LUT R2, R0.reuse, 0x20, RZ, 0x3c, !PT ;  /* 0x0000002000027812 */ /* 0x040fe200078e3cff */
[----:B------:R-:W-:Y:S01]  /*08f0*/  IMAD.HI.U32 R25, R25, -0x99fc267, RZ ;  /* 0xf6603d9919197827 */ /* 0x000fe200078e00ff */
[C---:B------:R-:W-:Y:S01]  /*0900*/  LOP3.LUT R22, R0.reuse, 0x40, RZ, 0x3c, !PT ;  /* 0x0000004000167812 */ /* 0x040fe200078e3cff */
[----:B------:R-:W-:Y:S01]  /*0910*/  UMOV UR5, URZ ;  /* 0x000000ff00057c82 */ /* 0x000fe20008000000 */
[CC--:B------:R-:W-:Y:S01]  /*0920*/  IADD3 R24, PT, PT, R0.reuse, R21.reuse, RZ ;  /* 0x0000001500187210 */ /* 0x0c0fe20007ffe0ff */
[C---:B------:R-:W-:Y:S01]  /*0930*/  IMAD R19, R21.reuse, 0x4, R6 ;  /* 0x0000000415137824 */ /* 0x040fe200078e0206 */
[----:B------:R-:W-:Y:S01]  /*0940*/  LOP3.LUT R0, R0, 0x60, RZ, 0x3c, !PT ;  /* 0x0000006000007812 */ /* 0x000fe200078e3cff */
[C---:B------:R-:W-:Y:S01]  /*0950*/  IMAD R18, R21.reuse, 0x4, R18 ;  /* 0x0000000415127824 */ /* 0x040fe200078e0212 */
[----:B------:R-:W-:Y:S01]  /*0960*/  LEA R17, R21, R4, 0x2 ;  /* 0x0000000415117211 */ /* 0x000fe200078e10ff */
[----:B------:R-:W-:Y:S01]  /*0970*/  IMAD.IADD R23, R2, 0x1, R21 ;  /* 0x0000000102177824 */ /* 0x000fe200078e0215 */
[----:B------:R-:W-:Y:S01]  /*0980*/  SHF.R.U32.HI R25, RZ, 0x7, R25 ;  /* 0x00000007ff197819 */ /* 0x000fe20000011619 */
[----:B------:R-:W-:Y:S01]  /*0990*/  IMAD.IADD R22, R22, 0x1, R21 ;  /* 0x0000000116167824 */ /* 0x000fe200078e0215 */
[----:B------:R-:W-:-:S07]  /*09a0*/  IADD3 R21, PT, PT, R0, R21, RZ ;  /* 0x0000001500157210 */ /* 0x000fce0007ffe0ff */
.L_x_17:
[----:B-1----:R-:W1:Y:S01]  /*09b0*/  S2R R0, SR_CgaCtaId ;  /* 0x0000000000007919 */ /* 0x002e620000008800 */
[----:B------:R-:W-:Y:S01]  /*09c0*/  MOV R3, 0x400 ;  /* 0x0000040000037802 */ /* 0x000fe20000000f00 */
[----:B------:R-:W-:-:S03]  /*09d0*/  UMOV UR4, URZ ;  /* 0x000000ff00047c82 */ /* 0x000fc60008000000 */
[----:B-1----:R-:W-:-:S07]  /*09e0*/  LEA R0, R0, R3, 0x18 ;  /* 0x0000000300007211 */ /* 0x002fce00078ec0ff */
.L_x_16:
[----:B-1----:R-:W-:Y:S01]  /*09f0*/  LEA R2, R15, R0, 0x3 ;  /* 0x000000000f027211 */ /* 0x002fe200078e18ff */
[----:B------:R-:W-:Y:S01]  /*0a00*/  ULOP3.LUT UP0, URZ, UR4, 0x3, URZ, 0xc0, !UPT ;  /* 0x0000000304ff7892 */ /* 0x000fe2000f80c0ff */
[----:B------:R-:W-:-:S04]  /*0a10*/  SHF.L.U32 R5, R16, 0x1f, RZ ;  /* 0x0000001f10057819 */ /* 0x000fc800000006ff */
[----:B------:R-:W1:Y:S02]  /*0a20*/  SYNCS.PHASECHK.TRANS64.TRYWAIT P0, [R2+URZ+0x31800], R5 ;  /* 0x03180005020075a7 */ /* 0x000e6400080011ff */
[----:B-1----:R-:W-:Y:S05]  /*0a30*/  @!P0 BRA `(.L_x_14) ;  /* 0x0000003400808947 */ /* 0x002fea0003800000 */
.L_x_60:
[----:B------:R-:W-:Y:S05]  /*0a40*/  BRA.U UP0, `(.L_x_15) ;  /* 0x0000000100bc7547 */ /* 0x000fea000b800000 */
[C-C-:B------:R-:W-:Y:S02]  /*0a50*/  IMAD R26, R15.reuse, 0x200, R0.reuse ;  /* 0x000002000f1a7824 */ /* 0x140fe400078e0200 */
[----:B------:R-:W-:Y:S02]  /*0a60*/  IMAD R3, R15, 0x400, R0 ;  /* 0x000004000f037824 */ /* 0x000fe400078e0200 */
[--C-:B------:R-:W-:Y:S01]  /*0a70*/  IMAD R9, R24, 0x4, R26.reuse ;  /* 0x0000000418097824 */ /* 0x100fe200078e021a */
[-C--:B------:R-:W-:Y:S01]  /*0a80*/  LEA R8, R23, R26.reuse, 0x2 ;  /* 0x0000001a17087211 */ /* 0x080fe200078e10ff */
[--C-:B------:R-:W-:Y:S01]  /*0a90*/  IMAD R29, R22, 0x4, R26.reuse ;  /* 0x00000004161d7824 */ /* 0x100fe200078e021a */
[-C--:B------:R-:W-:Y:S01]  /*0aa0*/  LEA R27, R21, R26.reuse, 0x2 ;  /* 0x0000001a151b7211 */ /* 0x080fe200078e10ff */
[--C-:B-1----:R-:W-:Y:S01]  /*0ab0*/  IMAD R5, R19, 0x4, R26.reuse ;  /* 0x0000000413057824 */ /* 0x102fe200078e021a */
[-C--:B------:R-:W-:Y:S01]  /*0ac0*/  LEA R6, R20, R26.reuse, 0x2 ;  /* 0x0000001a14067211 */ /* 0x080fe200078e10ff */
[----:B------:R-:W1:Y:S01]  /*0ad0*/  LDS R9, [R9+0x30000] ;  /* 0x0300000009097984 */ /* 0x000e620000000800 */
[----:B------:R-:W-:Y:S01]  /*0ae0*/  LEA R4, R18, R26, 0x2 ;  /* 0x0000001a12047211 */ /* 0x000fe200078e10ff */
[----:B------:R-:W-:Y:S01]  /*0af0*/  IMAD R26, R17, 0x4, R26 ;  /* 0x00000004111a7824 */ /* 0x000fe200078e021a */
[-C--:B------:R-:W-:Y:S01]  /*0b00*/  LEA R14, R24, R3.reuse, 0x2 ;  /* 0x00000003180e7211 */ /* 0x080fe200078e10ff */
[----:B------:R-:W2:Y:S01]  /*0b10*/  LDS R8, [R8+0x30000] ;  /* 0x0300000008087984 */ /* 0x000ea20000000800 */
[--C-:B------:R-:W-:Y:S01]  /*0b20*/  IMAD R11, R23, 0x4, R3.reuse ;  /* 0x00000004170b7824 */ /* 0x100fe200078e0203 */
[----:B------:R-:W-:Y:S01]  /*0b30*/  LEA R10, R22, R3, 0x2 ;  /* 0x00000003160a7211 */ /* 0x000fe200078e10ff */
[----:B------:R-:W-:Y:S01]  /*0b40*/  IMAD R7, R21, 0x4, R3 ;  /* 0x0000000415077824 */ /* 0x000fe200078e0203 */
[----:B------:R-:W3:Y:S04]  /*0b50*/  LDS R29, [R29+0x30000] ;  /* 0x030000001d1d7984 */ /* 0x000ee80000000800 */
[----:B------:R-:W4:Y:S01]  /*0b60*/  LDS R27, [R27+0x30000] ;  /* 0x030000001b1b7984 */ /* 0x000f220000000800 */
[----:B------:R-:W-:-:S03]  /*0b70*/  NOP ;  /* 0x0000000000007918 */ /* 0x000fc60000000000 */
[----:B-1----:R1:W-:Y:S04]  /*0b80*/  STS [R6+0x30000], R9 ;  /* 0x0300000906007388 */ /* 0x0023e80000000800 */
[----:B--2---:R2:W-:Y:S04]  /*0b90*/  STS [R5+0x30000], R8 ;  /* 0x0300000805007388 */ /* 0x0045e80000000800 */
[----:B---3--:R3:W-:Y:S04]  /*0ba0*/  STS [R4+0x30000], R29 ;  /* 0x0300001d04007388 */ /* 0x0087e80000000800 */
[----:B----4-:R-:W-:Y:S04]  /*0bb0*/  STS [R26+0x30000], R27 ;  /* 0x0300001b1a007388 */ /* 0x010fe80000000800 */
[----:B------:R-:W4:Y:S04]  /*0bc0*/  LDS R13, [R14+0x30800] ;  /* 0x030800000e0d7984 */ /* 0x000f280000000800 */
[----:B------:R-:W5:Y:S04]  /*0bd0*/  LDS R12, [R11+0x30800] ;  /* 0x030800000b0c7984 */ /* 0x000f680000000800 */
[----:B------:R-:W5:Y:S01]  /*0be0*/  LDS R9, [R10+0x30800] ;  /* 0x030800000a097984 */ /* 0x000f620000000800 */
[----:B-1----:R-:W-:-:S03]  /*0bf0*/  LEA R6, R20, R3, 0x2 ;  /* 0x0000000314067211 */ /* 0x002fc600078e10ff */
[----:B------:R-:W1:Y:S01]  /*0c00*/  LDS R8, [R7+0x30800] ;  /* 0x0308000007087984 */ /* 0x000e620000000800 */
[----:B--2---:R-:W-:Y:S01]  /*0c10*/  IMAD R5, R19, 0x4, R3 ;  /* 0x0000000413057824 */ /* 0x004fe200078e0203 */
[----:B------:R-:W-:Y:S01]  /*0c20*/  NOP ;  /* 0x0000000000007918 */ /* 0x000fe20000000000 */
[-C--:B---3--:R-:W-:Y:S02]  /*0c30*/  LEA R4, R18, R3.reuse, 0x2 ;  /* 0x0000000312047211 */ /* 0x088fe400078e10ff */
[----:B------:R-:W-:Y:S01]  /*0c40*/  LEA R3, R17, R3, 0x2 ;  /* 0x0000000311037211 */ /* 0x000fe200078e10ff */
[----:B----4-:R-:W-:Y:S04]  /*0c50*/  STS [R6+0x30800], R13 ;  /* 0x0308000d06007388 */ /* 0x010fe80000000800 */
[----:B-----5:R-:W-:Y:S04]  /*0c60*/  STS [R5+0x30800], R12 ;  /* 0x0308000c05007388 */ /* 0x020fe80000000800 */
[----:B------:R-:W-:Y:S04]  /*0c70*/  STS [R4+0x30800], R9 ;  /* 0x0308000904007388 */ /* 0x000fe80000000800 */
[----:B-1----:R-:W-:Y:S04]  /*0c80*/  STS [R3+0x30800], R8 ;  /* 0x0308000803007388 */ /* 0x002fe80000000800 */
[----:B------:R-:W1:Y:S04]  /*0c90*/  LDS R27, [R14+0x30a00] ;  /* 0x030a00000e1b7984 */ /* 0x000e680000000800 */
[----:B------:R-:W2:Y:S04]  /*0ca0*/  LDS R26, [R11+0x30a00] ;  /* 0x030a00000b1a7984 */ /* 0x000ea80000000800 */
[----:B------:R-:W3:Y:S04]  /*0cb0*/  LDS R29, [R10+0x30a00] ;  /* 0x030a00000a1d7984 */ /* 0x000ee80000000800 */
[----:B------:R-:W4:Y:S01]  /*0cc0*/  LDS R28, [R7+0x30a00] ;  /* 0x030a0000071c7984 */ /* 0x000f220000000800 */
[----:B------:R-:W-:-:S03]  /*0cd0*/  NOP ;  /* 0x0000000000007918 */ /* 0x000fc60000000000 */
[----:B-1----:R5:W-:Y:S04]  /*0ce0*/  STS [R6+0x30a00], R27 ;  /* 0x030a001b06007388 */ /* 0x002be80000000800 */
[----:B--2---:R5:W-:Y:S04]  /*0cf0*/  STS [R5+0x30a00], R26 ;  /* 0x030a001a05007388 */ /* 0x004be80000000800 */
[----:B---3--:R5:W-:Y:S04]  /*0d00*/  STS [R4+0x30a00], R29 ;  /* 0x030a001d04007388 */ /* 0x008be80000000800 */
[----:B----4-:R5:W-:Y:S01]  /*0d10*/  STS [R3+0x30a00], R28 ;  /* 0x030a001c03007388 */ /* 0x010be20000000800 */
[----:B------:R1:W-:Y:S06]  /*0d20*/  MEMBAR.ALL.CTA ;  /* 0x0000000000007992 */ /* 0x0003ec0000008000 */
[----:B-1----:R-:W2:Y:S02]  /*0d30*/  FENCE.VIEW.ASYNC.S ;  /* 0x00000000000073c6 */ /* 0x002ea40000000000 */
.L_x_15:
[----:B-1----:R-:W-:Y:S01]  /*0d40*/  VIADD R2, R2, 0x31840 ;  /* 0x0003184002027836 */ /* 0x002fe20000000000 */
[C---:B------:R-:W-:Y:S01]  /*0d50*/  ISETP.NE.AND P0, PT, R15.reuse, 0x3, PT ;  /* 0x000000030f00780c */ /* 0x040fe20003f05270 */
[----:B------:R-:W-:Y:S01]  /*0d60*/  VIADD R15, R15, 0x1 ;  /* 0x000000010f0f7836 */ /* 0x000fe20000000000 */
[----:B------:R-:W-:Y:S02]  /*0d70*/  UIADD3 UR4, UPT, UPT, UR4, 0x1, URZ ;  /* 0x0000000104047890 */ /* 0x000fe4000fffe0ff */
[----:B------:R-:W-:Y:S02]  /*0d80*/  PRMT R2, RZ, 0x654, R2 ;  /* 0x00000654ff027816 */ /* 0x000fe40000000002 */
[----:B------:R-:W-:Y:S01]  /*0d90*/  SEL R15, R15, RZ, P0 ;  /* 0x000000ff0f0f7207 */ /* 0x000fe20000000000 */
[----:B------:R-:W-:Y:S01]  /*0da0*/  UISETP.NE.AND UP0, UPT, UR4, 0x38, UPT ;  /* 0x000000380400788c */ /* 0x000fe2000bf05270 */
[----:B--2---:R1:W-:Y:S02]  /*0db0*/  SYNCS.ARRIVE.TRANS64.RED.A1T0 RZ, [R2+URZ], RZ ;  /* 0x000000ff02ff79a7 */ /* 0x0043e400081004ff */
[----:B------:R-:W-:-:S04]  /*0dc0*/  ISETP.NE.AND P0, PT, R15, RZ, PT ;  /* 0x000000ff0f00720c */ /* 0x000fc80003f05270 */
[----:B-----5:R-:W-:-:S04]  /*0dd0*/  SEL R3, RZ, 0x1, P0 ;  /* 0x00000001ff037807 */ /* 0x020fc80000000000 */
[----:B------:R-:W-:Y:S01]  /*0de0*/  LOP3.LUT R16, R16, R3, RZ, 0x3c, !PT ;  /* 0x0000000310107212 */ /* 0x000fe200078e3cff */
[----:B------:R-:W-:Y:S06]  /*0df0*/  BRA.U UP0, `(.L_x_16) ;  /* 0xfffffff900fc7547 */ /* 0x000fec000b83ffff */
[----:B------:R-:W-:-:S13]  /*0e00*/  ISETP.NE.AND P0, PT, R25, UR5, PT ;  /* 0x0000000519007c0c */ /* 0x000fda000bf05270 */
[----:B------:R-:W-:Y:S05]  /*0e10*/  @!P0 EXIT ;  /* 0x000000000000894d */ /* 0x000fea0003800000 */
[----:B------:R-:W-:Y:S01]  /*0e20*/  UIADD3 UR5, UPT, UPT, UR5, 0x1, URZ ;  /* 0x0000000105057890 */ /* 0x000fe2000fffe0ff */
[----:B------:R-:W-:Y:S05]  /*0e30*/  BRA `(.L_x_17) ;  /* 0xfffffff800dc7947 */ /* 0x000fea000383ffff */
.L_x_12:
[----:B-1----:R-:W-:-:S09]  /*0e40*/  UISETP.NE.AND UP0, UPT, UR5, URZ, UPT ;  /* 0x000000ff0500728c */ /* 0x002fd2000bf05270 */
[----:B------:R-:W-:Y:S05]  /*0e50*/  BRA.U UP0, `(.L_x_13) ;  /* 0x0000001100ec7547 */ /* 0x000fea000b800000 */
[----:B------:R-:W1:Y:S01]  /*0e60*/  S2UR UR4, SR_CTAID.X ;  /* 0x00000000000479c3 */ /* 0x000e620000002500 */
[----:B------:R-:W-:Y:S02]  /*0e70*/  UMOV UR8, 0x400 ;  /* 0x0000040000087882 */ /* 0x000fe40000000000 */
[----:B------:R-:W-:-:S04]  /*0e80*/  ULEA UR8, UR5, UR8, 0x18 ;  /* 0x0000000805087291 */ /* 0x000fc8000f8ec0ff */
[----:B------:R-:W-:Y:S02]  /*0e90*/  UIADD3 UR5, UPT, UPT, UR8, 0x14000, URZ ;  /* 0x0001400008057890 */ /* 0x000fe4000fffe0ff */
[----:B------:R-:W-:Y:S02]  /*0ea0*/  UIADD3 UR6, UPT, UPT, UR8, 0x4000, URZ ;  /* 0x0000400008067890 */ /* 0x000fe4000fffe0ff */
[----:B------:R-:W-:Y:S02]  /*0eb0*/  USHF.R.U32.HI UR5, URZ, 0x4, UR5 ;  /* 0x00000004ff057899 */ /* 0x000fe40008011605 */
[----:B------:R-:W-:Y:S02]  /*0ec0*/  USHF.R.U32.HI UR6, URZ, 0x4, UR6 ;  /* 0x00000004ff067899 */ /* 0x000fe40008011606 */
[----:B------:R-:W-:Y:S01]  /*0ed0*/  ULOP3.LUT UR5, UR5, 0x3fc0, URZ, 0xc0, !UPT ;  /* 0x00003fc005057892 */ /* 0x000fe2000f8ec0ff */
[----:B-1----:R-:W-:-:S13]  /*0ee0*/  ISETP.LE.U32.AND P0, PT, R5, UR4, PT ;  /* 0x0000000405007c0c */ /* 0x002fda000bf03070 */
[----:B------:R-:W-:Y:S05]  /*0ef0*/  @P0 EXIT ;  /* 0x000000000000094d */ /* 0x000fea0003800000 */
[----:B------:R-:W-:Y:S01]  /*0f00*/  ULOP3.LUT UR4, URZ, UR4, URZ, 0x33, !UPT ;  /* 0x00000004ff047292 */ /* 0x000fe2000f8e33ff */
[----:B------:R-:W-:Y:S01]  /*0f10*/  IMAD.U32 R0, RZ, RZ, UR5 ;  /* 0x00000005ff007e24 */ /* 0x000fe2000f8e00ff */
[----:B------:R-:W-:Y:S01]  /*0f20*/  ULOP3.LUT UR6, UR6, 0x3fc0, URZ, 0xc0, !UPT ;  /* 0x00003fc006067892 */ /* 0x000fe2000f8ec0ff */
[----:B------:R-:W-:Y:S01]  /*0f30*/  ISETP.GE.U32.AND P0, PT, R21, 0x4, PT ;  /* 0x000000041500780c */ /* 0x000fe20003f06070 */
[----:B------:R-:W-:Y:S01]  /*0f40*/  IMAD.MOV.U32 R4, RZ, RZ, RZ ;  /* 0x000000ffff047224 */ /* 0x000fe200078e00ff */
[----:B------:R-:W-:Y:S01]  /*0f50*/  UMOV UR17, URZ ;  /* 0x000000ff00117c82 */ /* 0x000fe20008000000 */
[----:B------:R-:W-:Y:S01]  /*0f60*/  VIADD R3, R5, UR4 ;  /* 0x0000000405037c36 */ /* 0x000fe20008000000 */
[----:B------:R-:W-:Y:S01]  /*0f70*/  UMOV UR15, URZ ;  /* 0x000000ff000f7c82 */ /* 0x000fe20008000000 */
[C---:B------:R-:W-:Y:S01]  /*0f80*/  IMAD R0, R21.reuse, 0x700, R0 ;  /* 0x0000070015007824 */ /* 0x040fe200078e0200 */
[----:B------:R-:W-:Y:S01]  /*0f90*/  LEA R7, R21, UR6, 0xa ;  /* 0x0000000615077c11 */ /* 0x000fe2000f8e50ff */
[----:B------:R-:W-:Y:S01]  /*0fa0*/  IMAD.HI.U32 R3, R3, -0x99fc267, RZ ;  /* 0xf6603d9903037827 */ /* 0x000fe200078e00ff */
[----:B------:R-:W-:Y:S01]  /*0fb0*/  UMOV UR6, 0x1c0 ;  /* 0x000001c000067882 */ /* 0x000fe20000000000 */
[----:B------:R-:W-:Y:S01]  /*0fc0*/  UMOV UR7, 0x1c4 ;  /* 0x000001c400077882 */ /* 0x000fe20000000000 */
[----:B------:R-:W-:Y:S01]  /*0fd0*/  SEL R7, R7, RZ, !P0 ;  /* 0x000000ff07077207 */ /* 0x000fe20004000000 */
[----:B------:R-:W-:Y:S01]  /*0fe0*/  UMOV UR4, 0x1c0 ;  /* 0x000001c000047882 */ /* 0x000fe20000000000 */
[----:B------:R-:W-:Y:S01]  /*0ff0*/  SEL R5, R0, RZ, !P0 ;  /* 0x000000ff00057207 */ /* 0x000fe20004000000 */
[----:B------:R-:W-:Y:S01]  /*1000*/  UMOV UR5, 0x1c4 ;  /* 0x000001c400057882 */ /* 0x000fe20000000000 */
[----:B------:R-:W-:-:S07]  /*1010*/  SHF.R.U32.HI R3, RZ, 0x7, R3 ;  /* 0x00000007ff037819 */ /* 0x000fce0000011603 */
.L_x_24:
[----:B------:R-:W-:Y:S02]  /*1020*/  USHF.R.U32.HI UR10, URZ, 0x1, UR17 ;  /* 0x00000001ff0a7899 */ /* 0x000fe40008011611 */
[----:B------:R-:W-:Y:S02]  /*1030*/  USHF.L.U32 UR9, UR17, 0x3, URZ ;  /* 0x0000000311097899 */ /* 0x000fe400080006ff */
[----:B------:R-:W-:Y:S02]  /*1040*/  ULOP3.LUT UR10, UR10, 0x1, URZ, 0xc, !UPT ;  /* 0x000000010a0a7892 */ /* 0x000fe4000f8e0cff */
[----:B------:R-:W-:Y:S02]  /*1050*/  ULOP3.LUT UR9, UR9, 0x8, URZ, 0xc0, !UPT ;  /* 0x0000000809097892 */ /* 0x000fe4000f8ec0ff */
[----:B------:R-:W-:Y:S02]  /*1060*/  USHF.L.U32 UR10, UR10, 0x1f, URZ ;  /* 0x0000001f0a0a7899 */ /* 0x000fe400080006ff */
[----:B------:R-:W-:-:S02]  /*1070*/  ULOP3.LUT UR12, UR17, 0x1, URZ, 0xc0, !UPT ;  /* 0x00000001110c7892 */ /* 0x000fc4000f8ec0ff */
[----:B------:R-:W-:Y:S01]  /*1080*/  MOV R0, UR9 ;  /* 0x0000000900007c02 */ /* 0x000fe20008000f00 */
[----:B------:R-:W-:Y:S01]  /*1090*/  UIADD3 UR9, UPT, UPT, UR8, UR9, URZ ;  /* 0x0000000908097290 */ /* 0x000fe2000fffe0ff */
[----:B------:R-:W-:Y:S01]  /*10a0*/  MOV R9, UR10 ;  /* 0x0000000a00097c02 */ /* 0x000fe20008000f00 */
[----:B------:R-:W-:Y:S02]  /*10b0*/  UIMAD UR12, UR12, 0xe0, URZ ;  /* 0x000000e00c0c78a4 */ /* 0x000fe4000f8e02ff */
[----:B------:R-:W-:Y:S01]  /*10c0*/  UIADD3 UR11, UPT, UPT, UR9, 0x31860, URZ ;  /* 0x00031860090b7890 */ /* 0x000fe2000fffe0ff */
[----:B------:R-:W1:Y:S02]  /*10d0*/  SYNCS.PHASECHK.TRANS64.TRYWAIT P0, [R0+UR8+0x31870], R9 ;  /* 0x03187009000075a7 */ /* 0x000e640008001108 */
[----:B-1----:R-:W-:Y:S09]  /*10e0*/  @!P0 BRA `(.L_x_18) ;  /* 0x0000002c00ec8947 */ /* 0x002ff20003800000 */
.L_x_62:
[----:B------:R-:W-:Y:S01]  /*10f0*/  NOP ;  /* 0x0000000000007918 */ /* 0x000fe20000000000 */
[----:B------:R-:W-:-:S05]  /*1100*/  UMOV UR16, URZ ;  /* 0x000000ff00107c82 */ /* 0x000fca0008000000 */
.L_x_23:
[----:B------:R-:W-:Y:S01]  /*1110*/  ULEA UR10, UR15, UR8, 0x3 ;  /* 0x000000080f0a7291 */ /* 0x000fe2000f8e18ff */
[----:B-1----:R-:W-:Y:S01]  /*1120*/  SHF.L.U32 R9, R4, 0x1f, RZ ;  /* 0x0000001f04097819 */ /* 0x002fe200000006ff */
[----:B------:R-:W-:Y:S01]  /*1130*/  ULOP3.LUT UP0, UR14, UR16, 0x2, URZ, 0xc0, !UPT ;  /* 0x00000002100e7892 */ /* 0x000fe2000f80c0ff */
[----:B------:R-:W-:Y:S06]  /*1140*/  MOV R0, UR15 ;  /* 0x0000000f00007c02 */ /* 0x000fec0008000f00 */
[----:B------:R-:W1:Y:S02]  /*1150*/  SYNCS.PHASECHK.TRANS64.TRYWAIT P0, [UR10+0x31840], R9 ;  /* 0x03184009ff0075a7 */ /* 0x000e64000800110a */
[----:B-12---:R-:W-:Y:S05]  /*1160*/  @!P0 BRA `(.L_x_19) ;  /* 0x0000002c00ec8947 */ /* 0x006fea0003800000 */
.L_x_64:
[----:B------:R-:W-:Y:S01]  /*1170*/  NOP ;  /* 0x0000000000007918 */ /* 0x000fe20000000000 */
[----:B------:R-:W-:Y:S05]  /*1180*/  BRA.U UP0, `(.L_x_20) ;  /* 0x0000000100487547 */ /* 0x000fea000b800000 */
[----:B------:R-:W-:Y:S02]  /*1190*/  ULEA UR22, UR15, UR8, 0x9 ;  /* 0x000000080f167291 */ /* 0x000fe4000f8e48ff */
[----:B------:R-:W-:Y:S02]  /*11a0*/  ULEA UR9, UR15, UR8, 0xa ;  /* 0x000000080f097291 */ /* 0x000fe4000f8e50ff */
[----:B------:R-:W-:Y:S02]  /*11b0*/  UIADD3 UR22, UPT, UPT, UR22, 0x30000, URZ ;  /* 0x0003000016167890 */ /* 0x000fe4000fffe0ff */
[----:B------:R-:W-:Y:S02]  /*11c0*/  UIADD3 UR13, UPT, UPT, UR9, 0x30800, URZ ;  /* 0x00030800090d7890 */ /* 0x000fe4000fffe0ff */
[----:B------:R-:W-:Y:S02]  /*11d0*/  UIADD3 UR9, UPT, UPT, UR9, 0x30a00, URZ ;  /* 0x00030a0009097890 */ /* 0x000fe4000fffe0ff */
[----:B------:R-:W-:Y:S02]  /*11e0*/  USHF.R.U32.HI UR22, URZ, 0x4, UR22 ;  /* 0x00000004ff167899 */ /* 0x000fe40008011616 */
[----:B------:R-:W-:Y:S02]  /*11f0*/  USHF.R.U32.HI UR13, URZ, 0x4, UR13 ;  /* 0x00000004ff0d7899 */ /* 0x000fe4000801160d */
[----:B------:R-:W-:Y:S02]  /*1200*/  USHF.R.U32.HI UR9, URZ, 0x4, UR9 ;  /* 0x00000004ff097899 */ /* 0x000fe40008011609 */
[----:B------:R-:W-:Y:S02]  /*1210*/  ULOP3.LUT UR18, UR22, 0x3fe0, URZ, 0xc0, !UPT ;  /* 0x00003fe016127892 */ /* 0x000fe4000f8ec0ff */
[----:B------:R-:W-:Y:S02]  /*1220*/  ULOP3.LUT UR20, UR13, 0x3fc0, URZ, 0xc0, !UPT ;  /* 0x00003fc00d147892 */ /* 0x000fe4000f8ec0ff */
[----:B------:R-:W-:Y:S01]  /*1230*/  ULOP3.LUT UR22, UR9, 0x3fe0, URZ, 0xc0, !UPT ;  /* 0x00003fe009167892 */ /* 0x000fe2000f8ec0ff */
[----:B------:R-:W-:Y:S01]  /*1240*/  UMOV UR19, 0x4008 ;  /* 0x0000400800137882 */ /* 0x000fe20000000000 */
[----:B------:R-:W-:Y:S01]  /*1250*/  UMOV UR21, 0x4008 ;  /* 0x0000400800157882 */ /* 0x000fe20000000000 */
[----:B------:R-:W-:Y:S02]  /*1260*/  UMOV UR23, 0x4008 ;  /* 0x0000400800177882 */ /* 0x000fe40000000000 */
[----:B------:R2:W-:Y:S02]  /*1270*/  UTCCP.T.S.4x32dp128bit tmem[0x1c0], gdesc[UR18] ;  /* 0x0001c012ff0079e7 */ /* 0x0005e40009100000 */
[----:B------:R2:W-:Y:S02]  /*1280*/  UTCCP.T.S.4x32dp128bit tmem[0x1c4], gdesc[UR20] ;  /* 0x0001c414ff0079e7 */ /* 0x0005e40009100000 */
[----:B------:R2:W-:Y:S01]  /*1290*/  UTCCP.T.S.4x32dp128bit tmem[0x1c8], gdesc[UR22] ;  /* 0x0001c816ff0079e7 */ /* 0x0005e20009100000 */
[----:B------:R-:W-:Y:S02]  /*12a0*/  NOP ;  /* 0x0000000000007918 */ /* 0x000fe40000000000 */
.L_x_20:
[----:B------:R-:W-:Y:S01]  /*12b0*/  UISETP.NE.AND UP0, UPT, UR15, 0x3, UPT ;  /* 0x000000030f00788c */ /* 0x000fe2000bf05270 */
[----:B-1----:R-:W1:Y:S01]  /*12c0*/  SHFL.IDX PT, R2, R7, R0, 0x1f ;  /* 0x00001f0007027589 */ /* 0x002e6200000e0000 */
[----:B------:R-:W-:Y:S01]  /*12d0*/  UIADD3 UR9, UPT, UPT, UR15, 0x1, URZ ;  /* 0x000000010f097890 */ /* 0x000fe2000fffe0ff */
[----:B------:R-:W-:Y:S03]  /*12e0*/  NOP ;  /* 0x0000000000007918 */ /* 0x000fe60000000000 */
[----:B------:R-:W-:Y:S03]  /*12f0*/  USEL UR9, UR9, URZ, UP0 ;  /* 0x000000ff09097287 */ /* 0x000fe60008000000 */
[----:B------:R3:W4:Y:S01]  /*1300*/  SHFL.IDX PT, R6, R5, R0, 0x1f ;  /* 0x00001f0005067589 */ /* 0x00072200000e0000 */
[----:B------:R-:W-:Y:S02]  /*1310*/  USHF.L.U32 UR15, UR14, 0x4, URZ ;  /* 0x000000040e0f7899 */ /* 0x000fe400080006ff */
[----:B------:R-:W-:Y:S02]  /*1320*/  ULEA UR13, UR9, UR8, 0x3 ;  /* 0x00000008090d7291 */ /* 0x000fe4000f8e18ff */
[----:B------:R-:W-:Y:S01]  /*1330*/  ULEA UR14, UR14, 0x8b8, 0xd ;  /* 0x000008b80e0e7891 */ /* 0x000fe2000f8e68ff */
[----:B------:R-:W-:Y:S01]  /*1340*/  ISETP.NE.AND P0, PT, RZ, UR9, PT ;  /* 0x00000009ff007c0c */ /* 0x000fe2000bf05270 */
[----:B------:R-:W-:Y:S02]  /*1350*/  UISETP.NE.AND UP0, UPT, UR16, URZ, UPT ;  /* 0x000000ff1000728c */ /* 0x000fe4000bf05270 */
[----:B------:R-:W-:Y:S01]  /*1360*/  UPRMT UR15, UR15, 0x5410, UR14 ;  /* 0x000054100f0f7896 */ /* 0x000fe2000800000e */
[----:B------:R-:W-:Y:S01]  /*1370*/  SEL R11, RZ, 0x1, P0 ;  /* 0x00000001ff0b7807 */ /* 0x000fe20000000000 */
[----:B------:R-:W-:Y:S01]  /*1380*/  UIADD3 UR10, UPT, UPT, UR10, 0x31820, URZ ;  /* 0x000318200a0a7890 */ /* 0x000fe2000fffe0ff */
[----:B------:R-:W-:Y:S02]  /*1390*/  UMOV UR14, URZ ;  /* 0x000000ff000e7c82 */ /* 0x000fe40008000000 */
[----:B------:R-:W-:Y:S01]  /*13a0*/  LOP3.LUT R4, R4, R11, RZ, 0x3c, !PT ;  /* 0x0000000b04047212 */ /* 0x000fe200078e3cff */
[----:B--2---:R-:W-:Y:S01]  /*13b0*/  UMOV UR21, 0x40004040 ;  /* 0x4000404000157882 */ /* 0x004fe20000000000 */
[----:B------:R-:W-:Y:S01]  /*13c0*/  UMOV UR19, 0x40004040 ;  /* 0x4000404000137882 */ /* 0x000fe20000000000 */
[----:B------:R-:W-:Y:S01]  /*13d0*/  UMOV UR25, 0x40004040 ;  /* 0x4000404000197882 */ /* 0x000fe20000000000 */
[----:B------:R-:W-:Y:S01]  /*13e0*/  UMOV UR23, 0x40004040 ;  /* 0x4000404000177882 */ /* 0x000fe20000000000 */
[----:B------:R-:W-:Y:S01]  /*13f0*/  IMAD.U32 R9, R4, -0x80000000, RZ ;  /* 0x8000000004097824 */ /* 0x000fe200078e00ff */
[----:B------:R-:W-:Y:S01]  /*1400*/  UMOV UR29, 0x40004040 ;  /* 0x40004040001d7882 */ /* 0x000fe20000000000 */
[----:B------:R-:W-:Y:S01]  /*1410*/  UMOV UR27, 0x40004040 ;  /* 0x40004040001b7882 */ /* 0x000fe20000000000 */
[----:B------:R-:W-:Y:S01]  /*1420*/  UMOV UR33, 0x40004040 ;  /* 0x4000404000217882 */ /* 0x000fe20000000000 */
[----:B------:R-:W-:Y:S01]  /*1430*/  UMOV UR31, 0x40004040 ;  /* 0x40004040001f7882 */ /* 0x000fe20000000000 */
[----:B-1----:R-:W-:Y:S01]  /*1440*/  R2UR UR20, R2 ;  /* 0x00000000021472ca */ /* 0x002fe200000e0000 */
[----:B---3--:R-:W-:Y:S01]  /*1450*/  IMAD.U32 R0, RZ, RZ, UR9 ;  /* 0x00000009ff007e24 */ /* 0x008fe2000f8e00ff */
[----:B----4-:R-:W-:Y:S11]  /*1460*/  R2UR UR18, R6 ;  /* 0x00000000061272ca */ /* 0x010ff600000e0000 */
[----:B------:R-:W-:Y:S02]  /*1470*/  UIADD3 UR24, UPT, UPT, UR20, 0x2, URZ ;  /* 0x0000000214187890 */ /* 0x000fe4000fffe0ff */
[----:B------:R-:W-:Y:S01]  /*1480*/  UIADD3 UR22, UPT, UPT, UR18, 0x2, URZ ;  /* 0x0000000212167890 */ /* 0x000fe2000fffe0ff */
[----:B------:R1:W-:Y:S01]  /*1490*/  UTCQMMA gdesc[UR20], gdesc[UR18], tmem[UR12], tmem[UR14], idesc[UR15], tmem[UR6], UP0 ;  /* 0x00060e1214007dea */ /* 0x0003e2000800030c */
[----:B------:R-:W-:Y:S02]  /*14a0*/  UIADD3 UR28, UPT, UPT, UR20, 0x4, URZ ;  /* 0x00000004141c7890 */ /* 0x000fe4000fffe0ff */
[----:B------:R-:W-:Y:S02]  /*14b0*/  UIADD3 UR26, UPT, UPT, UR18, 0x4, URZ ;  /* 0x00000004121a7890 */ /* 0x000fe4000fffe0ff */
[----:B------:R-:W-:Y:S02]  /*14c0*/  UIADD3 UR32, UPT, UPT, UR20, 0x6, URZ ;  /* 0x0000000614207890 */ /* 0x000fe4000fffe0ff */
[----:B------:R-:W-:Y:S01]  /*14d0*/  UIADD3 UR30, UPT, UPT, UR18, 0x6, URZ ;  /* 0x00000006121e7890 */ /* 0x000fe2000fffe0ff */
[----:B------:R1:W-:Y:S04]  /*14e0*/  UTCQMMA gdesc[UR24], gdesc[UR22], tmem[UR12], tmem[UR14], idesc[UR15], tmem[UR6], UPT ;  /* 0x00060e1618007dea */ /* 0x0003e8000b80030c */
[----:B------:R1:W-:Y:S04]  /*14f0*/  UTCQMMA gdesc[UR28], gdesc[UR26], tmem[UR12], tmem[UR14], idesc[UR15], tmem[UR6], UPT ;  /* 0x00060e1a1c007dea */ /* 0x0003e8000b80030c */
[----:B------:R1:W-:Y:S01]  /*1500*/  UTCQMMA gdesc[UR32], gdesc[UR30], tmem[UR12], tmem[UR14], idesc[UR15], tmem[UR6], UPT ;  /* 0x00060e1e20007dea */ /* 0x0003e2000b80030c */
[----:B------:R1:W-:Y:S01]  /*1510*/  UTCBAR [UR10], URZ ;  /* 0x000000ff0a0073e9 */ /* 0x0003e200080000ff */
[----:B------:R-:W2:Y:S02]  /*1520*/  SYNCS.PHASECHK.TRANS64.TRYWAIT P0, [UR13+0x31840], R9 ;  /* 0x03184009ff0075a7 */ /* 0x000ea4000800110d */
[----:B-12---:R-:W-:Y:S05]  /*1530*/  @!P0 BRA `(.L_x_21) ;  /* 0x0000002c00148947 */ /* 0x006fea0003800000 */
.L_x_66:
[----:B------:R-:W-:Y:S01]  /*1540*/  UIADD3 UR10, UPT, UPT, UR16, 0x1, URZ ;  /* 0x00000001100a7890 */ /* 0x000fe2000fffe0ff */
[----:B-1----:R-:W1:Y:S01]  /*1550*/  SHFL.IDX PT, R2, R7, R0, 0x1f ;  /* 0x00001f0007027589 */ /* 0x002e6200000e0000 */
[----:B------:R-:W-:Y:S02]  /*1560*/  UIADD3 UR13, UPT, UPT, UR13, 0x31820, URZ ;  /* 0x000318200d0d7890 */ /* 0x000fe4000fffe0ff */
[----:B------:R-:W-:Y:S05]  /*1570*/  USHF.L.U32 UR14, UR10, 0xd, URZ ;  /* 0x0000000d0a0e7899 */ /* 0x000fea00080006ff */
[----:B------:R-:W2:Y:S01]  /*1580*/  SHFL.IDX PT, R6, R5, R0, 0x1f ;  /* 0x00001f0005067589 */ /* 0x000ea200000e0000 */
[----:B------:R-:W-:Y:S01]  /*1590*/  USHF.L.U32 UR15, UR10, 0x4, URZ ;  /* 0x000000040a0f7899 */ /* 0x000fe200080006ff */
[----:B------:R-:W-:Y:S01]  /*15a0*/  NOP ;  /* 0x0000000000007918 */ /* 0x000fe20000000000 */
[----:B------:R-:W-:Y:S01]  /*15b0*/  ULOP3.LUT UR14, UR14, 0x6000, URZ, 0xc0, !UPT ;  /* 0x000060000e0e7892 */ /* 0x000fe2000f8ec0ff */
[----:B------:R-:W-:Y:S01]  /*15c0*/  NOP ;  /* 0x0000000000007918 */ /* 0x000fe20000000000 */
[----:B------:R-:W-:Y:S02]  /*15d0*/  ULOP3.LUT UR15, UR15, 0x30, URZ, 0xc0, !UPT ;  /* 0x000000300f0f7892 */ /* 0x000fe4000f8ec0ff */
[----:B------:R-:W-:Y:S02]  /*15e0*/  ULOP3.LUT UR14, UR14, 0x8b8, URZ, 0xfc, !UPT ;  /* 0x000008b80e0e7892 */ /* 0x000fe4000f8efcff */
[----:B------:R-:W-:Y:S02]  /*15f0*/  UISETP.NE.AND UP0, UPT, UR10, 0x37, UPT ;  /* 0x000000370a00788c */ /* 0x000fe4000bf05270 */
[----:B------:R-:W-:Y:S01]  /*1600*/  UPRMT UR15, UR15, 0x5410, UR14 ;  /* 0x000054100f0f7896 */ /* 0x000fe2000800000e */
[----:B------:R-:W-:Y:S02]  /*1610*/  UMOV UR21, 0x40004040 ;  /* 0x4000404000157882 */ /* 0x000fe40000000000 */
[----:B------:R-:W-:Y:S01]  /*1620*/  UMOV UR14, URZ ;  /* 0x000000ff000e7c82 */ /* 0x000fe20008000000 */
[----:B------:R-:W-:Y:S01]  /*1630*/  UMOV UR19, 0x40004040 ;  /* 0x4000404000137882 */ /* 0x000fe20000000000 */
[----:B------:R-:W-:Y:S01]  /*1640*/  UMOV UR25, 0x40004040 ;  /* 0x4000404000197882 */ /* 0x000fe20000000000 */
[----:B------:R-:W-:Y:S01]  /*1650*/  UMOV UR23, 0x40004040 ;  /* 0x4000404000177882 */ /* 0x000fe20000000000 */
[----:B------:R-:W-:Y:S01]  /*1660*/  UMOV UR29, 0x40004040 ;  /* 0x40004040001d7882 */ /* 0x000fe20000000000 */
[----:B-1----:R-:W-:Y:S01]  /*1670*/  R2UR UR20, R2 ;  /* 0x00000000021472ca */ /* 0x002fe200000e0000 */
[----:B------:R-:W-:Y:S01]  /*1680*/  UMOV UR27, 0x40004040 ;  /* 0x40004040001b7882 */ /* 0x000fe20000000000 */
[----:B--2---:R-:W-:Y:S01]  /*1690*/  R2UR UR18, R6 ;  /* 0x00000000061272ca */ /* 0x004fe200000e0000 */
[----:B------:R-:W-:Y:S01]  /*16a0*/  UMOV UR33, 0x40004040 ;  /* 0x4000404000217882 */ /* 0x000fe20000000000 */
[----:B------:R-:W-:Y:S09]  /*16b0*/  UMOV UR31, 0x40004040 ;  /* 0x40004040001f7882 */ /* 0x000ff20000000000 */
[----:B------:R-:W-:Y:S02]  /*16c0*/  UIADD3 UR24, UPT, UPT, UR20, 0x2, URZ ;  /* 0x0000000214187890 */ /* 0x000fe4000fffe0ff */
[----:B------:R-:W-:Y:S01]  /*16d0*/  UIADD3 UR22, UPT, UPT, UR18, 0x2, URZ ;  /* 0x0000000212167890 */ /* 0x000fe2000fffe0ff */
[----:B------:R1:W-:Y:S01]  /*16e0*/  UTCQMMA gdesc[UR20], gdesc[UR18], tmem[UR12], tmem[UR14], idesc[UR15], tmem[UR4], UPT ;  /* 0x00040e1214007dea */ /* 0x0003e2000b80030c */
        /* <DEDUP_REMOVED lines=8> */
[----:B------:R-:W-:Y:S05]  /*1770*/  BRA.U UP0, `(.L_x_22) ;  /* 0x0000000100087547 */ /* 0x000fea000b800000 */
[----:B------:R2:W-:Y:S01]  /*1780*/  UTCBAR [UR11], URZ ;  /* 0x000000ff0b0073e9 */ /* 0x0005e200080000ff */
[----:B------:R-:W-:Y:S01]  /*1790*/  NOP ;  /* 0x0000000000007918 */ /* 0x000fe20000000000 */
.L_x_22:
[----:B------:R-:W-:Y:S02]  /*17a0*/  UISETP.NE.AND UP0, UPT, UR9, 0x3, UPT ;  /* 0x000000030900788c */ /* 0x000fe4000bf05270 */
[----:B------:R-:W-:Y:S02]  /*17b0*/  UIADD3 UR9, UPT, UPT, UR9, 0x1, URZ ;  /* 0x0000000109097890 */ /* 0x000fe4000fffe0ff */
[----:B------:R-:W-:Y:S02]  /*17c0*/  UIADD3 UR16, UPT, UPT, UR16, 0x2, URZ ;  /* 0x0000000210107890 */ /* 0x000fe4000fffe0ff */
[----:B-1----:R-:W-:Y:S02]  /*17d0*/  USEL UR15, UR9, URZ, UP0 ;  /* 0x000000ff090f7287 */ /* 0x002fe40008000000 */
[----:B------:R-:W-:Y:S04]  /*17e0*/  UISETP.NE.AND UP0, UPT, UR16, 0x38, UPT ;  /* 0x000000381000788c */ /* 0x000fe8000bf05270 */
[----:B------:R-:W-:Y:S04]  /*17f0*/  ISETP.NE.AND P0, PT, RZ, UR15, PT ;  /* 0x0000000fff007c0c */ /* 0x000fe8000bf05270 */
[----:B------:R-:W-:Y:S04]  /*1800*/  SEL R9, RZ, 0x1, P0 ;  /* 0x00000001ff097807 */ /* 0x000fe80000000000 */
[----:B------:R-:W-:Y:S01]  /*1810*/  LOP3.LUT R4, R4, R9, RZ, 0x3c, !PT ;  /* 0x0000000904047212 */ /* 0x000fe200078e3cff */
[----:B------:R-:W-:Y:S06]  /*1820*/  BRA.U UP0, `(.L_x_23) ;  /* 0xfffffff900387547 */ /* 0x000fec000b83ffff */
[----:B------:R-:W-:-:S13]  /*1830*/  ISETP.NE.AND P0, PT, R3, UR17, PT ;  /* 0x0000001103007c0c */ /* 0x000fda000bf05270 */
[----:B--2---:R-:W-:Y:S05]  /*1840*/  @!P0 EXIT ;  /* 0x000000000000894d */ /* 0x004fea0003800000 */
[----:B------:R-:W-:Y:S01]  /*1850*/  UIADD3 UR17, UPT, UPT, UR17, 0x1, URZ ;  /* 0x0000000111117890 */ /* 0x000fe2000fffe0ff */
[----:B------:R-:W-:Y:S11]  /*1860*/  BRA `(.L_x_24) ;  /* 0xfffffff400ec7947 */ /* 0x000ff6000383ffff */
.L_x_11:
[----:B------:R-:W-:-:S13]  /*1870*/  ELECT P0, URZ, PT ;  /* 0x0000000000ff782f */ /* 0x000fda0003800000 */
[----:B------:R-:W-:Y:S05]  /*1880*/  @!P0 BRA `(.L_x_13) ;  /* 0x0000000800608947 */ /* 0x000fea0003800000 */
[----:B------:R-:W1:Y:S02]  /*1890*/  S2R R2, SR_CTAID.X ;  /* 0x0000000000027919 */ /* 0x000e640000002500 */
[----:B-1----:R-:W-:-:S13]  /*18a0*/  ISETP.GE.U32.AND P0, PT, R2, R5, PT ;  /* 0x000000050200720c */ /* 0x002fda0003f06070 */
[----:B------:R-:W-:Y:S05]  /*18b0*/  @P0 EXIT ;  /* 0x000000000000094d */ /* 0x000fea0003800000 */
[----:B------:R-:W1:Y:S01]  /*18c0*/  LDC.64 R12, c[0x0][0x348] ;  /* 0x0000d200ff0c7b82 */ /* 0x000e620000000a00 */
[-C--:B------:R-:W-:Y:S01]  /*18d0*/  LOP3.LUT R0, RZ, R2.reuse, RZ, 0x33, !PT ;  /* 0x00000002ff007212 */ /* 0x080fe200078e33ff */
[----:B------:R-:W-:Y:S02]  /*18e0*/  HFMA2 R9, -RZ, RZ, 0, 0 ;  /* 0x00000000ff097431 */ /* 0x000fe400000001ff */
[----:B------:R-:W-:Y:S01]  /*18f0*/  IMAD.MOV.U32 R11, RZ, RZ, RZ ;  /* 0x000000ffff0b7224 */ /* 0x000fe200078e00ff */
[----:B------:R-:W-:Y:S01]  /*1900*/  MOV R3, R2 ;  /* 0x0000000200037202 */ /* 0x000fe20000000f00 */
[----:B------:R-:W-:-:S04]  /*1910*/  IMAD.IADD R0, R5, 0x1, R0 ;  /* 0x0000000105007824 */ /* 0x000fc800078e0200 */
[----:B------:R-:W-:-:S05]  /*1920*/  IMAD.HI.U32 R0, R0, -0x99fc267, RZ ;  /* 0xf6603d9900007827 */ /* 0x000fca00078e00ff */
[----:B------:R-:W-:-:S07]  /*1930*/  SHF.R.U32.HI R0, RZ, 0x7, R0 ;  /* 0x00000007ff007819 */ /* 0x000fce0000011600 */
.L_x_30:
[----:B------:R-:W-:Y:S02]  /*1940*/  SHF.R.U32.HI R4, RZ, 0x4, R3 ;  /* 0x00000004ff047819 */ /* 0x000fe40000011603 */
[----:B------:R-:W-:-:S03]  /*1950*/  MOV R6, 0x19c0 ;  /* 0x000019c000067802 */ /* 0x000fc60000000f00 */
[----:B------:R-:W-:-:S04]  /*1960*/  IMAD.HI.U32 R4, R4, 0xd79435f, RZ ;  /* 0x0d79435f04047827 */ /* 0x000fc800078e00ff */
[C---:B------:R-:W-:Y:S02]  /*1970*/  IMAD R35, R4.reuse, -0x10, R31 ;  /* 0xfffffff004237824 */ /* 0x040fe400078e021f */
[----:B------:R-:W-:-:S03]  /*1980*/  IMAD R3, R4, -0x130, R3 ;  /* 0xfffffed004037824 */ /* 0x000fc600078e0203 */
[----:B------:R-:W-:Y:S02]  /*1990*/  VIMNMX.U32 R35, PT, PT, R35, 0x10, PT ;  /* 0x0000001023237848 */ /* 0x000fe40003fe0000 */
[----:B------:R-:W-:Y:S02]  /*19a0*/  LOP3.LUT R7, R3, 0xffff, RZ, 0xc0, !PT ;  /* 0x0000ffff03077812 */ /* 0x000fe400078ec0ff */
[----:B-1----:R-:W-:Y:S05]  /*19b0*/  CALL.REL.NOINC `($__internal_3_$__cuda_sm20_div_u16) ;  /* 0x0000002800b47944 */ /* 0x002fea0003c00000 */
[----:B------:R-:W-:Y:S01]  /*19c0*/  PRMT R35, R35, 0x9910, RZ ;  /* 0x0000991023237816 */ /* 0x000fe200000000ff */
[----:B------:R-:W1:Y:S01]  /*19d0*/  S2R R5, SR_CgaCtaId ;  /* 0x0000000000057919 */ /* 0x000e620000008800 */
[----:B------:R-:W-:Y:S01]  /*19e0*/  PRMT R6, R36, 0x9910, RZ ;  /* 0x0000991024067816 */ /* 0x000fe200000000ff */
[----:B------:R-:W-:Y:S01]  /*19f0*/  IMAD.MOV.U32 R10, RZ, RZ, 0x100 ;  /* 0x00000100ff0a7424 */ /* 0x000fe200078e00ff */
[----:B------:R-:W-:Y:S02]  /*1a00*/  MOV R8, 0x400 ;  /* 0x0000040000087802 */ /* 0x000fe40000000f00 */
[----:B------:R-:W-:Y:S01]  /*1a10*/  MOV R14, RZ ;  /* 0x000000ff000e7202 */ /* 0x000fe20000000f00 */
[----:B------:R-:W-:-:S04]  /*1a20*/  IMAD R6, R35, R6, RZ ;  /* 0x0000000623067224 */ /* 0x000fc800078e02ff */
[----:B------:R-:W-:-:S05]  /*1a30*/  IMAD.MOV R6, RZ, RZ, -R6 ;  /* 0x000000ffff067224 */ /* 0x000fca00078e0a06 */
[----:B------:R-:W-:-:S05]  /*1a40*/  PRMT R6, R6, 0x7710, RZ ;  /* 0x0000771006067816 */ /* 0x000fca00000000ff */
[----:B------:R-:W-:-:S05]  /*1a50*/  IMAD.IADD R6, R3, 0x1, R6 ;  /* 0x0000000103067824 */ /* 0x000fca00078e0206 */
[----:B------:R-:W-:Y:S02]  /*1a60*/  LOP3.LUT R7, R6, 0xffff, RZ, 0xc0, !PT ;  /* 0x0000ffff06077812 */ /* 0x000fe400078ec0ff */
[----:B------:R-:W-:-:S03]  /*1a70*/  LOP3.LUT R6, R36, 0xffff, RZ, 0xc0, !PT ;  /* 0x0000ffff24067812 */ /* 0x000fc600078ec0ff */
[----:B------:R-:W-:Y:S01]  /*1a80*/  IMAD R7, R4, 0x10, R7 ;  /* 0x0000001004077824 */ /* 0x000fe200078e0207 */
[----:B-1----:R-:W-:Y:S01]  /*1a90*/  LEA R3, R5, R8, 0x18 ;  /* 0x0000000805037211 */ /* 0x002fe200078ec0ff */
[----:B------:R-:W-:-:S03]  /*1aa0*/  IMAD R6, R6, 0xe0, RZ ;  /* 0x000000e006067824 */ /* 0x000fc600078e02ff */
[----:B------:R-:W-:-:S07]  /*1ab0*/  SHF.L.U32 R7, R7, 0x7, RZ ;  /* 0x0000000707077819 */ /* 0x000fce00000006ff */
.L_x_29:
[----:B------:R-:W-:Y:S01]  /*1ac0*/  LOP3.LUT R9, R9, 0x1, RZ, 0x3c, !PT ;  /* 0x0000000109097812 */ /* 0x000fe200078e3cff */
[----:B------:R-:W-:Y:S05]  /*1ad0*/  YIELD ;  /* 0x0000000000007946 */ /* 0x000fea0003800000 */
[----:B------:R-:W-:-:S04]  /*1ae0*/  SHF.L.U32 R4, R9, 0x1f, RZ ;  /* 0x0000001f09047819 */ /* 0x000fc800000006ff */
[----:B-1----:R-:W1:Y:S02]  /*1af0*/  SYNCS.PHASECHK.TRANS64.TRYWAIT P0, [R3+URZ+0x31820], R4 ;  /* 0x03182004030075a7 */ /* 0x002e6400080011ff */
[----:B-12---:R-:W-:Y:S05]  /*1b00*/  @!P0 BRA `(.L_x_25) ;  /* 0x0000002400bc8947 */ /* 0x006fea0003800000 */
.L_x_68:
[----:B------:R-:W2:Y:S01]  /*1b10*/  LDCU.64 UR12, c[0x0][0x348] ;  /* 0x00006900ff0c77ac */ /* 0x000ea20008000a00 */
[C---:B------:R-:W-:Y:S01]  /*1b20*/  IADD3 R18, P1, PT, R12.reuse, 0x40, RZ ;  /* 0x000000400c127810 */ /* 0x040fe20007f3e0ff */
[----:B------:R-:W-:Y:S01]  /*1b30*/  IMAD.MOV.U32 R8, RZ, RZ, 0xb580 ;  /* 0x0000b580ff087424 */ /* 0x000fe200078e00ff */
[----:B------:R-:W-:Y:S01]  /*1b40*/  IADD3 R16, P0, PT, R12, 0xc0, RZ ;  /* 0x000000c00c107810 */ /* 0x000fe20007f1e0ff */
[----:B------:R-:W-:Y:S01]  /*1b50*/  UMOV UR20, 0x0 ;  /* 0x0000000000147882 */ /* 0x000fe20000000000 */
[----:B------:R-:W-:Y:S01]  /*1b60*/  R2UR UR10, R10 ;  /* 0x000000000a0a72ca */ /* 0x000fe200000e0000 */
[--C-:B------:R-:W-:Y:S01]  /*1b70*/  IMAD.X R19, RZ, RZ, R13.reuse, P1 ;  /* 0x000000ffff137224 */ /* 0x100fe200008e060d */
[----:B------:R-:W-:Y:S01]  /*1b80*/  R2UR UR16, R3 ;  /* 0x00000000031072ca */ /* 0x000fe200000e0000 */
[----:B------:R-:W-:Y:S01]  /*1b90*/  IMAD.X R17, RZ, RZ, R13, P0 ;  /* 0x000000ffff117224 */ /* 0x000fe200000e060d */
[----:B------:R-:W-:Y:S01]  /*1ba0*/  R2UR UR11, R7 ;  /* 0x00000000070b72ca */ /* 0x000fe200000e0000 */
[----:B------:R-:W-:Y:S01]  /*1bb0*/  UMOV UR21, 0x10000000 ;  /* 0x1000000000157882 */ /* 0x000fe20000000000 */
[----:B------:R-:W-:Y:S01]  /*1bc0*/  R2UR UR28, R18 ;  /* 0x00000000121c72ca */ /* 0x000fe200000e0000 */
[----:B------:R-:W-:Y:S01]  /*1bd0*/  IMAD.U32 R4, R9, -0x80000000, RZ ;  /* 0x8000000009047824 */ /* 0x000fe200078e00ff */
[----:B------:R-:W-:-:S02]  /*1be0*/  R2UR UR29, R19 ;  /* 0x00000000131d72ca */ /* 0x000fc400000e0000 */
[----:B------:R-:W-:Y:S02]  /*1bf0*/  R2UR UR7, R6 ;  /* 0x00000000060772ca */ /* 0x000fe400000e0000 */
[----:B------:R-:W-:Y:S01]  /*1c00*/  R2UR UR26, R16 ;  /* 0x00000000101a72ca */ /* 0x000fe200000e0000 */
[----:B--2---:R-:W-:Y:S01]  /*1c10*/  UIADD3 UR24, UP1, UPT, UR12, 0x140, URZ ;  /* 0x000001400c187890 */ /* 0x004fe2000ff3e0ff */
[----:B------:R-:W-:Y:S01]  /*1c20*/  R2UR UR27, R17 ;  /* 0x00000000111b72ca */ /* 0x000fe200000e0000 */
[----:B------:R-:W-:Y:S01]  /*1c30*/  UIADD3 UR22, UP0, UPT, UR12, 0x1c0, URZ ;  /* 0x000001c00c167890 */ /* 0x000fe2000ff1e0ff */
[----:B------:R-:W-:Y:S01]  /*1c40*/  R2UR UR15, R14 ;  /* 0x000000000e0f72ca */ /* 0x000fe200000e0000 */
[----:B------:R-:W-:Y:S02]  /*1c50*/  UIADD3 UR10, UPT, UPT, UR10, -0x100, URZ ;  /* 0xffffff000a0a7890 */ /* 0x000fe4000fffe0ff */
[----:B------:R-:W-:Y:S02]  /*1c60*/  UIADD3 UR8, UPT, UPT, UR16, 0x4000, URZ ;  /* 0x0000400010087890 */ /* 0x000fe4000fffe0ff */
[----:B------:R-:W-:-:S02]  /*1c70*/  UIADD3 UR9, UPT, UPT, UR16, 0x31800, URZ ;  /* 0x0003180010097890 */ /* 0x000fc4000fffe0ff */
[----:B------:R-:W-:Y:S02]  /*1c80*/  UIADD3 UR4, UPT, UPT, UR16, 0x14000, URZ ;  /* 0x0001400010047890 */ /* 0x000fe4000fffe0ff */
[----:B------:R-:W-:Y:S02]  /*1c90*/  UIADD3 UR12, UPT, UPT, UR16, 0x30000, URZ ;  /* 0x00030000100c7890 */ /* 0x000fe4000fffe0ff */
[----:B------:R-:W-:Y:S02]  /*1ca0*/  UIADD3.X UR25, UPT, UPT, URZ, UR13, URZ, UP1, !UPT ;  /* 0x0000000dff197290 */ /* 0x000fe40008ffe4ff */
[----:B------:R-:W-:Y:S01]  /*1cb0*/  UIADD3 UR16, UPT, UPT, UR16, 0x30800, URZ ;  /* 0x0003080010107890 */ /* 0x000fe2000fffe0ff */
[----:B------:R2:W-:Y:S01]  /*1cc0*/  UTMALDG.2D [UR8], [UR28], desc[UR20] ;  /* 0x000014081c0075b4 */ /* 0x0005e20008009000 */
[----:B------:R-:W-:Y:S01]  /*1cd0*/  UIADD3.X UR23, UPT, UPT, URZ, UR13, URZ, UP0, !UPT ;  /* 0x0000000dff177290 */ /* 0x000fe200087fe4ff */
[----:B------:R-:W-:Y:S01]  /*1ce0*/  UMOV UR5, UR9 ;  /* 0x0000000900057c82 */ /* 0x000fe20008000000 */
[----:B------:R-:W-:Y:S01]  /*1cf0*/  UMOV UR6, UR10 ;  /* 0x0000000a00067c82 */ /* 0x000fe20008000000 */
[----:B------:R-:W-:Y:S01]  /*1d00*/  UMOV UR14, UR11 ;  /* 0x0000000b000e7c82 */ /* 0x000fe20008000000 */
[----:B------:R-:W-:Y:S01]  /*1d10*/  UMOV UR13, UR9 ;  /* 0x00000009000d7c82 */ /* 0x000fe20008000000 */
[----:B------:R-:W-:Y:S01]  /*1d20*/  UMOV UR18, UR7 ;  /* 0x0000000700127c82 */ /* 0x000fe20008000000 */
[----:B------:R2:W-:Y:S01]  /*1d30*/  UTMALDG.2D [UR4], [UR26], desc[UR20] ;  /* 0x000014041a0075b4 */ /* 0x0005e20008009000 */
[----:B------:R-:W-:Y:S01]  /*1d40*/  UMOV UR19, UR15 ;  /* 0x0000000f00137c82 */ /* 0x000fe20008000000 */
[----:B------:R-:W-:Y:S01]  /*1d50*/  UMOV UR17, UR9 ;  /* 0x0000000900117c82 */ /* 0x000fe20008000000 */
[----:B------:R2:W-:Y:S01]  /*1d60*/  UTMALDG.2D [UR12], [UR24], desc[UR20] ;  /* 0x0000140c180075b4 */ /* 0x0005e20008009000 */
[----:B------:R2:W-:Y:S01]  /*1d70*/  UTMALDG.2D [UR16], [UR22], desc[UR20] ;  /* 0x00001410160075b4 */ /* 0x0005e20008009000 */
[----:B------:R2:W-:Y:S01]  /*1d80*/  SYNCS.ARRIVE.TRANS64 RZ, [R3+URZ+0x31800], R8 ;  /* 0x0318000803ff79a7 */ /* 0x0005e200080000ff */
[----:B------:R-:W3:Y:S02]  /*1d90*/  SYNCS.PHASECHK.TRANS64.TRYWAIT P0, [R3+URZ+0x31828], R4 ;  /* 0x03182804030075a7 */ /* 0x000ee400080011ff */
[----:B--23--:R-:W-:Y:S05]  /*1da0*/  @!P0 BRA `(.L_x_26) ;  /* 0x0000002400308947 */ /* 0x00cfea0003800000 */
.L_x_70:
[----:B------:R-:W-:Y:S01]  /*1db0*/  R2UR UR10, R10 ;  /* 0x000000000a0a72ca */ /* 0x000fe200000e0000 */
[----:B------:R-:W-:Y:S01]  /*1dc0*/  IMAD.MOV.U32 R8, RZ, RZ, 0xb000 ;  /* 0x0000b000ff087424 */ /* 0x000fe200078e00ff */
[----:B------:R-:W-:Y:S01]  /*1dd0*/  R2UR UR4, R3 ;  /* 0x00000000030472ca */ /* 0x000fe200000e0000 */
[----:B------:R-:W-:Y:S01]  /*1de0*/  UMOV UR14, 0x0 ;  /* 0x00000000000e7882 */ /* 0x000fe20000000000 */
[----:B------:R-:W-:Y:S01]  /*1df0*/  R2UR UR16, R18 ;  /* 0x00000000121072ca */ /* 0x000fe200000e0000 */
[----:B------:R-:W-:Y:S01]  /*1e00*/  UMOV UR15, 0x10000000 ;  /* 0x10000000000f7882 */ /* 0x000fe20000000000 */
[----:B------:R-:W-:Y:S02]  /*1e10*/  R2UR UR17, R19 ;  /* 0x00000000131172ca */ /* 0x000fe400000e0000 */
[----:B------:R-:W-:Y:S02]  /*1e20*/  R2UR UR11, R7 ;  /* 0x00000000070b72ca */ /* 0x000fe400000e0000 */
[----:B------:R-:W-:-:S02]  /*1e30*/  R2UR UR12, R16 ;  /* 0x00000000100c72ca */ /* 0x000fc400000e0000 */
[----:B------:R-:W-:Y:S01]  /*1e40*/  R2UR UR13, R17 ;  /* 0x00000000110d72ca */ /* 0x000fe200000e0000 */
[----:B------:R-:W-:Y:S01]  /*1e50*/  UIADD3 UR10, UPT, UPT, UR10, -0x80, URZ ;  /* 0xffffff800a0a7890 */ /* 0x000fe2000fffe0ff */
[----:B------:R-:W-:Y:S01]  /*1e60*/  R2UR UR7, R6 ;  /* 0x00000000060772ca */ /* 0x000fe200000e0000 */
[----:B------:R-:W-:Y:S02]  /*1e70*/  UIADD3 UR8, UPT, UPT, UR4, 0x8000, URZ ;  /* 0x0000800004087890 */ /* 0x000fe4000fffe0ff */
[----:B------:R-:W-:Y:S02]  /*1e80*/  UIADD3 UR9, UPT, UPT, UR4, 0x31808, URZ ;  /* 0x0003180804097890 */ /* 0x000fe4000fffe0ff */
[----:B------:R-:W-:Y:S01]  /*1e90*/  UIADD3 UR4, UPT, UPT, UR4, 0x1b000, URZ ;  /* 0x0001b00004047890 */ /* 0x000fe2000fffe0ff */
[----:B------:R-:W-:-:S04]  /*1ea0*/  UMOV UR6, UR10 ;  /* 0x0000000a00067c82 */ /* 0x000fc80008000000 */
[----:B------:R-:W-:Y:S02]  /*1eb0*/  UMOV UR5, UR9 ;  /* 0x0000000900057c82 */ /* 0x000fe40008000000 */
[----:B------:R2:W-:Y:S02]  /*1ec0*/  UTMALDG.2D [UR8], [UR16], desc[UR14] ;  /* 0x00000e08100075b4 */ /* 0x0005e40008009000 */
[----:B------:R2:W-:Y:S01]  /*1ed0*/  UTMALDG.2D [UR4], [UR12], desc[UR14] ;  /* 0x00000e040c0075b4 */ /* 0x0005e20008009000 */
[----:B------:R2:W-:Y:S01]  /*1ee0*/  SYNCS.ARRIVE.TRANS64 RZ, [R3+URZ+0x31808], R8 ;  /* 0x0318080803ff79a7 */ /* 0x0005e200080000ff */
[----:B------:R-:W3:Y:S02]  /*1ef0*/  SYNCS.PHASECHK.TRANS64.TRYWAIT P0, [R3+URZ+0x31830], R4 ;  /* 0x03183004030075a7 */ /* 0x000ee400080011ff */
[----:B--23--:R-:W-:Y:S05]  /*1f00*/  @!P0 BRA `(.L_x_27) ;  /* 0x0000002000f08947 */ /* 0x00cfea0003800000 */
.L_x_72:
[----:B------:R-:W-:Y:S01]  /*1f10*/  R2UR UR4, R3 ;  /* 0x00000000030472ca */ /* 0x000fe200000e0000 */
[----:B------:R-:W-:Y:S01]  /*1f20*/  UMOV UR14, 0x0 ;  /* 0x00000000000e7882 */ /* 0x000fe20000000000 */
[----:B------:R-:W-:Y:S01]  /*1f30*/  R2UR UR10, R10 ;  /* 0x000000000a0a72ca */ /* 0x000fe200000e0000 */
[----:B------:R-:W-:Y:S01]  /*1f40*/  UMOV UR15, 0x10000000 ;  /* 0x10000000000f7882 */ /* 0x000fe20000000000 */
[----:B------:R-:W-:Y:S01]  /*1f50*/  R2UR UR16, R18 ;  /* 0x00000000121072ca */ /* 0x000fe200000e0000 */
[----:B-1----:R-:W-:Y:S01]  /*1f60*/  VIADD R5, R10, 0x80 ;  /* 0x000000800a057836 */ /* 0x002fe20000000000 */
[----:B------:R-:W-:Y:S02]  /*1f70*/  R2UR UR17, R19 ;  /* 0x00000000131172ca */ /* 0x000fe400000e0000 */
[----:B------:R-:W-:Y:S02]  /*1f80*/  R2UR UR11, R7 ;  /* 0x00000000070b72ca */ /* 0x000fe400000e0000 */
[----:B------:R-:W-:-:S02]  /*1f90*/  R2UR UR12, R16 ;  /* 0x00000000100c72ca */ /* 0x000fc400000e0000 */
[----:B------:R-:W-:Y:S01]  /*1fa0*/  R2UR UR13, R17 ;  /* 0x00000000110d72ca */ /* 0x000fe200000e0000 */
[----:B------:R-:W-:Y:S01]  /*1fb0*/  UIADD3 UR8, UPT, UPT, UR4, 0xc000, URZ ;  /* 0x0000c00004087890 */ /* 0x000fe2000fffe0ff */
[----:B------:R-:W-:Y:S01]  /*1fc0*/  R2UR UR7, R6 ;  /* 0x00000000060772ca */ /* 0x000fe200000e0000 */
[----:B------:R-:W-:Y:S02]  /*1fd0*/  UIADD3 UR9, UPT, UPT, UR4, 0x31810, URZ ;  /* 0x0003181004097890 */ /* 0x000fe4000fffe0ff */
[----:B------:R-:W-:Y:S01]  /*1fe0*/  UIADD3 UR4, UPT, UPT, UR4, 0x22000, URZ ;  /* 0x0002200004047890 */ /* 0x000fe2000fffe0ff */
[----:B------:R-:W-:-:S04]  /*1ff0*/  UMOV UR6, UR10 ;  /* 0x0000000a00067c82 */ /* 0x000fc80008000000 */
[----:B------:R-:W-:Y:S02]  /*2000*/  UMOV UR5, UR9 ;  /* 0x0000000900057c82 */ /* 0x000fe40008000000 */
[----:B------:R1:W-:Y:S03]  /*2010*/  UTMALDG.2D [UR8], [UR16], desc[UR14] ;  /* 0x00000e08100075b4 */ /* 0x0003e60008009000 */
[----:B------:R1:W-:Y:S01]  /*2020*/  UTMALDG.2D [UR4], [UR12], desc[UR14] ;  /* 0x00000e040c0075b4 */ /* 0x0003e20008009000 */
[----:B------:R1:W-:Y:S01]  /*2030*/  SYNCS.ARRIVE.TRANS64 RZ, [R3+URZ+0x31810], R8 ;  /* 0x0318100803ff79a7 */ /* 0x0003e200080000ff */
[----:B------:R-:W2:Y:S02]  /*2040*/  SYNCS.PHASECHK.TRANS64.TRYWAIT P0, [R3+URZ+0x31838], R4 ;  /* 0x03183804030075a7 */ /* 0x000ea400080011ff */
[----:B-12---:R-:W-:Y:S05]  /*2050*/  @!P0 BRA `(.L_x_28) ;  /* 0x0000002000b48947 */ /* 0x006fea0003800000 */
.L_x_74:
[----:B------:R-:W-:Y:S01]  /*2060*/  R2UR UR4, R3 ;  /* 0x00000000030472ca */ /* 0x000fe200000e0000 */
[----:B------:R-:W-:Y:S01]  /*2070*/  VIADD R10, R10, 0x200 ;  /* 0x000002000a0a7836 */ /* 0x000fe20000000000 */
[----:B------:R-:W-:Y:S01]  /*2080*/  R2UR UR10, R5 ;  /* 0x00000000050a72ca */ /* 0x000fe200000e0000 */
[----:B------:R-:W-:Y:S01]  /*2090*/  UMOV UR14, 0x0 ;  /* 0x00000000000e7882 */ /* 0x000fe20000000000 */
[----:B------:R-:W-:Y:S01]  /*20a0*/  R2UR UR16, R18 ;  /* 0x00000000121072ca */ /* 0x000fe200000e0000 */
[----:B------:R-:W-:Y:S01]  /*20b0*/  UMOV UR15, 0x10000000 ;  /* 0x10000000000f7882 */ /* 0x000fe20000000000 */
[----:B------:R-:W-:Y:S01]  /*20c0*/  R2UR UR17, R19 ;  /* 0x00000000131172ca */ /* 0x000fe200000e0000 */
[----:B------:R-:W-:Y:S01]  /*20d0*/  VIADD R14, R14, 0x1 ;  /* 0x000000010e0e7836 */ /* 0x000fe20000000000 */
[----:B------:R-:W-:Y:S02]  /*20e0*/  R2UR UR11, R7 ;  /* 0x00000000070b72ca */ /* 0x000fe400000e0000 */
[----:B------:R-:W-:-:S02]  /*20f0*/  R2UR UR12, R16 ;  /* 0x00000000100c72ca */ /* 0x000fc400000e0000 */
[----:B------:R-:W-:Y:S01]  /*2100*/  R2UR UR13, R17 ;  /* 0x00000000110d72ca */ /* 0x000fe200000e0000 */
[----:B------:R-:W-:Y:S01]  /*2110*/  UIADD3 UR8, UPT, UPT, UR4, 0x10000, URZ ;  /* 0x0001000004087890 */ /* 0x000fe2000fffe0ff */
[----:B------:R-:W-:Y:S01]  /*2120*/  R2UR UR7, R6 ;  /* 0x00000000060772ca */ /* 0x000fe200000e0000 */
[----:B------:R-:W-:Y:S01]  /*2130*/  UIADD3 UR9, UPT, UPT, UR4, 0x31818, URZ ;  /* 0x0003181804097890 */ /* 0x000fe2000fffe0ff */
[----:B------:R-:W-:Y:S01]  /*2140*/  ISETP.NE.AND P0, PT, R10, 0x1d00, PT ;  /* 0x00001d000a00780c */ /* 0x000fe20003f05270 */
[----:B------:R-:W-:Y:S01]  /*2150*/  UIADD3 UR4, UPT, UPT, UR4, 0x29000, URZ ;  /* 0x0002900004047890 */ /* 0x000fe2000fffe0ff */
[----:B------:R-:W-:-:S04]  /*2160*/  UMOV UR6, UR10 ;  /* 0x0000000a00067c82 */ /* 0x000fc80008000000 */
[----:B------:R-:W-:Y:S02]  /*2170*/  UMOV UR5, UR9 ;  /* 0x0000000900057c82 */ /* 0x000fe40008000000 */
[----:B------:R2:W-:Y:S03]  /*2180*/  UTMALDG.2D [UR8], [UR16], desc[UR14] ;  /* 0x00000e08100075b4 */ /* 0x0005e60008009000 */
[----:B------:R2:W-:Y:S01]  /*2190*/  UTMALDG.2D [UR4], [UR12], desc[UR14] ;  /* 0x00000e040c0075b4 */ /* 0x0005e20008009000 */
[----:B------:R2:W-:Y:S01]  /*21a0*/  SYNCS.ARRIVE.TRANS64 RZ, [R3+URZ+0x31818], R8 ;  /* 0x0318180803ff79a7 */ /* 0x0005e200080000ff */
[----:B------:R-:W-:Y:S05]  /*21b0*/  @P0 BRA `(.L_x_29) ;  /* 0xfffffff800400947 */ /* 0x000fea000383ffff */
[----:B------:R-:W-:-:S13]  /*21c0*/  ISETP.NE.AND P0, PT, R11, R0, PT ;  /* 0x000000000b00720c */ /* 0x000fda0003f05270 */
[----:B--2---:R-:W-:Y:S05]  /*21d0*/  @!P0 EXIT ;  /* 0x000000000000894d */ /* 0x004fea0003800000 */
[----:B------:R-:W-:-:S05]  /*21e0*/  IADD3 R11, PT, PT, R11, 0x1, RZ ;  /* 0x000000010b0b7810 */ /* 0x000fca0007ffe0ff */
[----:B-1----:R-:W-:Y:S01]  /*21f0*/  IMAD R3, R11, 0x85, R2 ;  /* 0x000000850b037824 */ /* 0x002fe200078e0202 */
[----:B------:R-:W-:Y:S06]  /*2200*/  BRA `(.L_x_30) ;  /* 0xfffffff400cc7947 */ /* 0x000fec000383ffff */
.L_x_13:
[----:B------:R-:W-:-:S04]  /*2210*/  LOP3.LUT R0, R3, 0xfffffffc, RZ, 0xc0, !PT ;  /* 0xfffffffc03007812 */ /* 0x000fc800078ec0ff */
[----:B------:R-:W-:-:S13]  /*2220*/  ISETP.NE.AND P0, PT, R0, 0x4, PT ;  /* 0x000000040000780c */ /* 0x000fda0003f05270 */
[----:B-1----:R-:W-:Y:S05]  /*2230*/  @P0 EXIT ;  /* 0x000000000000094d */ /* 0x002fea0003800000 */
[----:B------:R-:W1:Y:S01]  /*2240*/  S2R R0, SR_CgaCtaId ;  /* 0x0000000000007919 */ /* 0x000e620000008800 */
[----:B------:R-:W-:-:S04]  /*2250*/  MOV R7, 0x400 ;  /* 0x0000040000077802 */ /* 0x000fc80000000f00 */
[----:B-1----:R-:W-:-:S05]  /*2260*/  LEA R0, R0, R7, 0x18 ;  /* 0x0000000700007211 */ /* 0x002fca00078ec0ff */
[----:B------:R-:W1:Y:S02]  /*2270*/  LDS R2, [R0+0x31880] ;  /* 0x0318800000027984 */ /* 0x000e640000000800 */
[----:B-1----:R-:W-:-:S13]  /*2280*/  ISETP.NE.AND P0, PT, R2, RZ, PT ;  /* 0x000000ff0200720c */ /* 0x002fda0003f05270 */
[----:B------:R-:W-:Y:S05]  /*2290*/  @!P0 BRA `(.L_x_31) ;  /* 0x0000000000048947 */ /* 0x000fea0003800000 */
[----:B------:R-:W-:Y:S05]  /*22a0*/  BPT.TRAP 0x1 ;  /* 0x000000040000795c */ /* 0x000fea0000300000 */
.L_x_31:
[----:B------:R-:W1:Y:S01]  /*22b0*/  S2UR UR4, SR_CTAID.X ;  /* 0x00000000000479c3 */ /* 0x000e620000002500 */
[----:B------:R-:W-:Y:S02]  /*22c0*/  IADD3 R3, PT, PT, R3, -0x4, RZ ;  /* 0xfffffffc03037810 */ /* 0x000fe40007ffe0ff */
[----:B-1----:R-:W-:-:S13]  /*22d0*/  ISETP.LE.U32.AND P0, PT, R5, UR4, PT ;  /* 0x0000000405007c0c */ /* 0x002fda000bf03070 */
[----:B------:R-:W-:Y:S05]  /*22e0*/  @P0 BRA `(.L_x_32) ;  /* 0x0000001800d00947 */ /* 0x000fea0003800000 */
[----:B------:R-:W-:Y:S01]  /*22f0*/  IMAD.U32 R29, RZ, RZ, UR4 ;  /* 0x00000004ff1d7e24 */ /* 0x000fe2000f8e00ff */
[----:B------:R-:W-:Y:S01]  /*2300*/  MOV R20, 0xffffffff ;  /* 0xffffffff00147802 */ /* 0x000fe20000000f00 */
[----:B------:R-:W-:Y:S02]  /*2310*/  IMAD.SHL.U32 R2, R21, 0x4, RZ ;  /* 0x0000000415027824 */ /* 0x000fe400078e00ff */
[----:B------:R-:W-:Y:S01]  /*2320*/  IMAD.SHL.U32 R30, R3, 0x800, RZ ;  /* 0x00000800031e7824 */ /* 0x000fe200078e00ff */
[----:B------:R-:W-:Y:S01]  /*2330*/  LOP3.LUT R22, RZ, R29, RZ, 0x33, !PT ;  /* 0x0000001dff167212 */ /* 0x000fe200078e33ff */
[C---:B------:R-:W-:Y:S01]  /*2340*/  VIADD R26, R2.reuse, 0x1 ;  /* 0x00000001021a7836 */ /* 0x040fe20000000000 */
[----:B------:R-:W-:Y:S01]  /*2350*/  SHF.R.U32.HI R28, RZ, 0x3, R2 ;  /* 0x00000003ff1c7819 */ /* 0x000fe20000011602 */
[C---:B------:R-:W-:Y:S01]  /*2360*/  VIADD R4, R2.reuse, 0x2 ;  /* 0x0000000202047836 */ /* 0x040fe20000000000 */
[----:B------:R-:W-:Y:S01]  /*2370*/  IADD3 R24, PT, PT, R2, 0x3, RZ ;  /* 0x0000000302187810 */ /* 0x000fe20007ffe0ff */
[----:B------:R-:W-:Y:S01]  /*2380*/  IMAD.IADD R22, R5, 0x1, R22 ;  /* 0x0000000105167824 */ /* 0x000fe200078e0216 */
[----:B------:R-:W-:Y:S01]  /*2390*/  LOP3.LUT R5, R28, 0x3, RZ, 0xc0, !PT ;  /* 0x000000031c057812 */ /* 0x000fe200078ec0ff */
[----:B------:R-:W-:Y:S01]  /*23a0*/  IMAD.MOV.U32 R21, RZ, RZ, RZ ;  /* 0x000000ffff157224 */ /* 0x000fe200078e00ff */
[----:B------:R-:W-:Y:S01]  /*23b0*/  PRMT R23, R29, 0x7610, R23 ;  /* 0x000076101d177816 */ /* 0x000fe20000000017 */
[----:B------:R-:W-:Y:S01]  /*23c0*/  IMAD.HI.U32 R22, R22, -0x99fc267, RZ ;  /* 0xf6603d9916167827 */ /* 0x000fe200078e00ff */
[----:B------:R-:W-:-:S02]  /*23d0*/  LOP3.LUT R26, R5, 0x5, R26, 0x78, !PT ;  /* 0x00000005051a7812 */ /* 0x000fc400078e781a */
[C---:B------:R-:W-:Y:S02]  /*23e0*/  LOP3.LUT R25, R5.reuse, 0x6, R4, 0x78, !PT ;  /* 0x0000000605197812 */ /* 0x040fe400078e7804 */
[----:B------:R-:W-:Y:S02]  /*23f0*/  SHF.R.U32.HI R22, RZ, 0x7, R22 ;  /* 0x00000007ff167819 */ /* 0x000fe40000011616 */
[C---:B------:R-:W-:Y:S02]  /*2400*/  LOP3.LUT R27, R5.reuse, 0x4, R2, 0xf8, !PT ;  /* 0x00000004051b7812 */ /* 0x040fe400078ef802 */
[----:B------:R-:W-:Y:S01]  /*2410*/  LOP3.LUT R24, R5, 0x7, R24, 0x78, !PT ;  /* 0x0000000705187812 */ /* 0x000fe200078e7818 */
[----:B------:R-:W-:-:S07]  /*2420*/  IMAD.MOV R22, RZ, RZ, -R22 ;  /* 0x000000ffff167224 */ /* 0x000fce00078e0a16 */
.L_x_55:
[----:B------:R-:W-:Y:S01]  /*2430*/  VIADD R20, R20, 0x1 ;  /* 0x0000000114147836 */ /* 0x000fe20000000000 */
[----:B------:R-:W-:Y:S05]  /*2440*/  YIELD ;  /* 0x0000000000007946 */ /* 0x000fea0003800000 */
[----:B--2---:R-:W-:Y:S01]  /*2450*/  IMAD.SHL.U32 R7, R20, 0x8, RZ ;  /* 0x0000000814077824 */ /* 0x004fe200078e00ff */
[----:B------:R-:W-:Y:S01]  /*2460*/  SHF.R.U32.HI R5, RZ, 0x1, R20 ;  /* 0x00000001ff057819 */ /* 0x000fe20000011614 */
[----:B------:R-:W-:Y:S01]  /*2470*/  VIADD R22, R22, 0x1 ;  /* 0x0000000116167836 */ /* 0x000fe20000000000 */
[----:B------:R-:W-:Y:S02]  /*2480*/  SHF.R.U32.HI R40, RZ, 0x4, R29 ;  /* 0x00000004ff287819 */ /* 0x000fe4000001161d */
[----:B------:R-:W-:-:S02]  /*2490*/  LOP3.LUT R7, R7, 0x8, RZ, 0xc0, !PT ;  /* 0x0000000807077812 */ /* 0x000fc400078ec0ff */
[----:B------:R-:W-:Y:S01]  /*24a0*/  LOP3.LUT R5, R5, 0x1, RZ, 0xc0, !PT ;  /* 0x0000000105057812 */ /* 0x000fe200078ec0ff */
[----:B------:R-:W-:Y:S01]  /*24b0*/  IMAD.HI.U32 R40, R40, 0xd79435f, RZ ;  /* 0x0d79435f28287827 */ /* 0x000fe200078e00ff */
[----:B------:R-:W-:Y:S02]  /*24c0*/  ISETP.NE.AND P1, PT, R3, RZ, PT ;  /* 0x000000ff0300720c */ /* 0x000fe40003f25270 */
[----:B------:R-:W-:Y:S01]  /*24d0*/  SHF.L.U32 R5, R5, 0x1f, RZ ;  /* 0x0000001f05057819 */ /* 0x000fe200000006ff */
[----:B------:R-:W-:Y:S01]  /*24e0*/  IMAD.IADD R2, R0, 0x1, R7 ;  /* 0x0000000100027824 */ /* 0x000fe200078e0207 */
[C---:B------:R-:W-:Y:S01]  /*24f0*/  PRMT R4, R40.reuse, 0x9910, RZ ;  /* 0x0000991028047816 */ /* 0x040fe200000000ff */
[----:B------:R-:W-:Y:S01]  /*2500*/  IMAD R35, R40, -0x10, R31 ;  /* 0xfffffff028237824 */ /* 0x000fe200078e021f */
[----:B------:R-:W-:Y:S01]  /*2510*/  ISETP.NE.AND P0, PT, R22, 0x1, PT ;  /* 0x000000011600780c */ /* 0x000fe20003f05270 */
[----:B------:R-:W1:Y:S02]  /*2520*/  SYNCS.PHASECHK.TRANS64.TRYWAIT P2, [R2+URZ+0x31860], R5 ;  /* 0x03186005020075a7 */ /* 0x000e6400080411ff */
[----:B------:R-:W-:-:S05]  /*2530*/  IMAD R4, R4, 0x130, RZ ;  /* 0x0000013004047824 */ /* 0x000fca00078e02ff */
[----:B------:R-:W-:-:S04]  /*2540*/  IADD3 R38, PT, PT, RZ, -R4, RZ ;  /* 0x80000004ff267210 */ /* 0x000fc80007ffe0ff */
[----:B------:R-:W-:Y:S01]  /*2550*/  PRMT R38, R38, 0x7710, RZ ;  /* 0x0000771026267816 */ /* 0x000fe200000000ff */
[----:B-1----:R-:W-:Y:S06]  /*2560*/  @!P2 BRA `(.L_x_33) ;  /* 0x0000001c008ca947 */ /* 0x002fec0003800000 */
.L_x_76:
[----:B------:R-:W-:Y:S01]  /*2570*/  NOP ;  /* 0x0000000000007918 */ /* 0x000fe20000000000 */
[----:B------:R-:W-:Y:S01]  /*2580*/  LOP3.LUT R4, R20, 0x1, RZ, 0xc0, !PT ;  /* 0x0000000114047812 */ /* 0x000fe200078ec0ff */
[----:B------:R-:W-:Y:S01]  /*2590*/  IMAD.IADD R38, R38, 0x1, R23 ;  /* 0x0000000126267824 */ /* 0x000fe200078e0217 */
[----:B------:R-:W-:Y:S01]  /*25a0*/  VIMNMX.U32 R35, PT, PT, R35, 0x10, PT ;  /* 0x0000001023237848 */ /* 0x000fe20003fe0000 */
[----:B------:R-:W-:Y:S06]  /*25b0*/  @P1 BRA `(.L_x_34) ;  /* 0x0000000000041947 */ /* 0x000fec0003800000 */
[----:B------:R-:W-:-:S04]  /*25c0*/  DEPBAR.LE SB0, 0x1 ;  /* 0x000080400000791a */ /* 0x000fc80000000000 */
.L_x_34:
[----:B------:R-:W-:Y:S02]  /*25d0*/  LOP3.LUT R7, R38, 0xffff, RZ, 0xc0, !PT ;  /* 0x0000ffff26077812 */ /* 0x000fe400078ec0ff */
[----:B------:R-:W-:Y:S02]  /*25e0*/  MOV R6, 0x2600 ;  /* 0x0000260000067802 */ /* 0x000fe40000000f00 */
[----:B-1----:R-:W-:Y:S05]  /*25f0*/  CALL.REL.NOINC `($__internal_3_$__cuda_sm20_div_u16) ;  /* 0x0000001c00a47944 */ /* 0x002fea0003c00000 */
[----:B------:R-:W-:Y:S05]  /*2600*/  WARPSYNC.ALL ;  /* 0x0000000000007948 */ /* 0x000fea0003800000 */
[----:B------:R-:W-:Y:S01]  /*2610*/  NOP ;  /* 0x0000000000007918 */ /* 0x000fe20000000000 */
[----:B------:R-:W-:Y:S02]  /*2620*/  ISETP.NE.AND P1, PT, R3, RZ, PT ;  /* 0x000000ff0300720c */ /* 0x000fe40003f25270 */
[----:B------:R-:W-:Y:S01]  /*2630*/  R2UR UR7, R4 ;  /* 0x00000000040772ca */ /* 0x000fe200000e0000 */
[----:B------:R-:W-:Y:S01]  /*2640*/  BAR.SYNC.DEFER_BLOCKING 0x8, 0x80 ;  /* 0x0202000000007b1d */ /* 0x000fe20000010000 */
[----:B------:R-:W-:Y:S01]  /*2650*/  IMAD R37, R21, 0x2000, R30 ;  /* 0x0000200015257824 */ /* 0x000fe200078e021e */
[----:B------:R-:W-:-:S03]  /*2660*/  PRMT R39, R36, 0x9910, RZ ;  /* 0x0000991024277816 */ /* 0x000fc600000000ff */
[----:B------:R-:W-:-:S04]  /*2670*/  IMAD R37, R28, 0x80, R37 ;  /* 0x000000801c257824 */ /* 0x000fc800078e0225 */
[--C-:B------:R-:W-:Y:S02]  /*2680*/  IMAD R33, R27, 0x10, R37.reuse ;  /* 0x000000101b217824 */ /* 0x100fe400078e0225 */
[----:B------:R-:W-:Y:S01]  /*2690*/  IMAD R41, R26, 0x10, R37 ;  /* 0x000000101a297824 */ /* 0x000fe200078e0225 */
[----:B------:R-:W-:-:S03]  /*26a0*/  UIMAD UR7, UR7, 0xe0, URZ ;  /* 0x000000e0070778a4 */ /* 0x000fc6000f8e02ff */
[----:B------:R-:W-:-:S06]  /*26b0*/  IMAD.IADD R41, R0, 0x1, R41 ;  /* 0x0000000100297824 */ /* 0x000fcc00078e0229 */
[----:B------:R-:W1:Y:S01]  /*26c0*/  LDTM.x8 R12, tmem[UR7] ;  /* 0x00000007000c79ee */ /* 0x000e6200081c0000 */
[----:B------:R-:W-:Y:S01]  /*26d0*/  NOP ;  /* 0x0000000000007918 */ /* 0x000fe20000000000 */
[----:B-1----:R-:W1:Y:S01]  /*26e0*/  LDTM.x8 R4, tmem[UR7+0x8] ;  /* 0x00000807000479ee */ /* 0x002e6200081c0000 */
[----:B------:R-:W-:Y:S02]  /*26f0*/  F2FP.BF16.F32.PACK_AB R12, R13, R12 ;  /* 0x0000000c0d0c723e */ /* 0x000fe400000010ff */
[----:B------:R-:W-:Y:S02]  /*2700*/  F2FP.BF16.F32.PACK_AB R13, R15, R14 ;  /* 0x0000000e0f0d723e */ /* 0x000fe400000010ff */
[----:B------:R-:W-:Y:S01]  /*2710*/  F2FP.BF16.F32.PACK_AB R14, R17, R16 ;  /* 0x00000010110e723e */ /* 0x000fe200000010ff */
[----:B------:R-:W-:Y:S01]  /*2720*/  IMAD.IADD R16, R0, 0x1, R33 ;  /* 0x0000000100107824 */ /* 0x000fe200078e0221 */
[----:B------:R-:W-:Y:S02]  /*2730*/  F2FP.BF16.F32.PACK_AB R15, R19, R18 ;  /* 0x00000012130f723e */ /* 0x000fe400000010ff */
[----:B-1----:R-:W-:-:S02]  /*2740*/  F2FP.BF16.F32.PACK_AB R32, R5, R4 ;  /* 0x000000040520723e */ /* 0x002fc400000010ff */
[----:B------:R-:W-:Y:S01]  /*2750*/  PRMT R4, R35, 0x9910, RZ ;  /* 0x0000991023047816 */ /* 0x000fe200000000ff */
[----:B------:R1:W-:Y:S01]  /*2760*/  STS.128 [R16], R12 ;  /* 0x0000000c10007388 */ /* 0x0003e20000000c00 */
[----:B------:R-:W-:Y:S01]  /*2770*/  NOP ;  /* 0x0000000000007918 */ /* 0x000fe20000000000 */
[----:B------:R-:W-:Y:S02]  /*2780*/  F2FP.BF16.F32.PACK_AB R33, R7, R6 ;  /* 0x000000060721723e */ /* 0x000fe400000010ff */
[----:B------:R-:W-:Y:S01]  /*2790*/  F2FP.BF16.F32.PACK_AB R34, R9, R8 ;  /* 0x000000080922723e */ /* 0x000fe200000010ff */
[----:B------:R-:W-:Y:S01]  /*27a0*/  IMAD R39, R39, R4, RZ ;  /* 0x0000000427277224 */ /* 0x000fe200078e02ff */
[----:B------:R-:W-:-:S03]  /*27b0*/  F2FP.BF16.F32.PACK_AB R35, R11, R10 ;  /* 0x0000000a0b23723e */ /* 0x000fc600000010ff */
[----:B------:R-:W-:Y:S02]  /*27c0*/  IMAD.MOV R39, RZ, RZ, -R39 ;  /* 0x000000ffff277224 */ /* 0x000fe400078e0a27 */
[----:B------:R2:W-:Y:S03]  /*27d0*/  STS.128 [R41], R32 ;  /* 0x0000002029007388 */ /* 0x0005e60000000c00 */
[----:B------:R-:W-:-:S05]  /*27e0*/  PRMT R39, R39, 0x7710, RZ ;  /* 0x0000771027277816 */ /* 0x000fca00000000ff */
[----:B------:R-:W-:-:S05]  /*27f0*/  IMAD.IADD R39, R38, 0x1, R39 ;  /* 0x0000000126277824 */ /* 0x000fca00078e0227 */
[----:B------:R-:W-:-:S05]  /*2800*/  LOP3.LUT R39, R39, 0xffff, RZ, 0xc0, !PT ;  /* 0x0000ffff27277812 */ /* 0x000fca00078ec0ff */
[----:B------:R-:W-:Y:S01]  /*2810*/  IMAD R40, R40, 0x10, R39 ;  /* 0x0000001028287824 */ /* 0x000fe200078e0227 */
[----:B-1----:R-:W1:Y:S01]  /*2820*/  LDTM.x8 R12, tmem[UR7+0x10] ;  /* 0x00001007000c79ee */ /* 0x002e6200081c0000 */
[----:B------:R-:W-:Y:S01]  /*2830*/  NOP ;  /* 0x0000000000007918 */ /* 0x000fe20000000000 */
[----:B-1----:R-:W1:Y:S01]  /*2840*/  LDTM.x8 R4, tmem[UR7+0x18] ;  /* 0x00001807000479ee */ /* 0x002e6200081c0000 */
[----:B--2---:R-:W-:Y:S01]  /*2850*/  LOP3.LUT R32, R36, 0xffff, RZ, 0xc0, !PT ;  /* 0x0000ffff24207812 */ /* 0x004fe200078ec0ff */
[----:B------:R-:W-:-:S04]  /*2860*/  IMAD.SHL.U32 R33, R40, 0x80, RZ ;  /* 0x0000008028217824 */ /* 0x000fc800078e00ff */
[----:B------:R-:W-:Y:S01]  /*2870*/  IMAD R32, R32, 0xe0, RZ ;  /* 0x000000e020207824 */ /* 0x000fe200078e02ff */
[----:B------:R-:W-:Y:S02]  /*2880*/  F2FP.BF16.F32.PACK_AB R12, R13, R12 ;  /* 0x0000000c0d0c723e */ /* 0x000fe400000010ff */
[----:B------:R-:W-:Y:S02]  /*2890*/  F2FP.BF16.F32.PACK_AB R13, R15, R14 ;  /* 0x0000000e0f0d723e */ /* 0x000fe400000010ff */
[----:B------:R-:W-:Y:S01]  /*28a0*/  F2FP.BF16.F32.PACK_AB R14, R17, R16 ;  /* 0x00000010110e723e */ /* 0x000fe200000010ff */
[--C-:B------:R-:W-:Y:S01]  /*28b0*/  IMAD R17, R25, 0x10, R37.reuse ;  /* 0x0000001019117824 */ /* 0x100fe200078e0225 */
[----:B------:R-:W-:Y:S01]  /*28c0*/  F2FP.BF16.F32.PACK_AB R15, R19, R18 ;  /* 0x00000012130f723e */ /* 0x000fe200000010ff */
[----:B------:R-:W-:Y:S01]  /*28d0*/  IMAD R37, R24, 0x10, R37 ;  /* 0x0000001018257824 */ /* 0x000fe200078e0225 */
[----:B-1----:R-:W-:Y:S01]  /*28e0*/  F2FP.BF16.F32.PACK_AB R4, R5, R4 ;  /* 0x000000040504723e */ /* 0x002fe200000010ff */
[C---:B------:R-:W-:Y:S01]  /*28f0*/  IMAD.IADD R17, R0.reuse, 0x1, R17 ;  /* 0x0000000100117824 */ /* 0x040fe200078e0211 */
[----:B------:R-:W-:Y:S01]  /*2900*/  F2FP.BF16.F32.PACK_AB R5, R7, R6 ;  /* 0x000000060705723e */ /* 0x000fe200000010ff */
[----:B------:R-:W-:Y:S01]  /*2910*/  IMAD.IADD R37, R0, 0x1, R37 ;  /* 0x0000000100257824 */ /* 0x000fe200078e0225 */
[----:B------:R-:W-:-:S02]  /*2920*/  F2FP.BF16.F32.PACK_AB R6, R9, R8 ;  /* 0x000000080906723e */ /* 0x000fc400000010ff */
[----:B------:R-:W-:Y:S01]  /*2930*/  F2FP.BF16.F32.PACK_AB R7, R11, R10 ;  /* 0x0000000a0b07723e */ /* 0x000fe200000010ff */
[----:B------:R1:W-:Y:S01]  /*2940*/  STS.128 [R17], R12 ;  /* 0x0000000c11007388 */ /* 0x0003e20000000c00 */
[----:B------:R-:W-:-:S03]  /*2950*/  NOP ;  /* 0x0000000000007918 */ /* 0x000fc60000000000 */
[----:B------:R1:W-:Y:S01]  /*2960*/  STS.128 [R37], R4 ;  /* 0x0000000425007388 */ /* 0x0003e20000000c00 */
[----:B------:R2:W-:Y:S06]  /*2970*/  MEMBAR.ALL.CTA ;  /* 0x0000000000007992 */ /* 0x0005ec0000008000 */
[----:B--2---:R-:W2:Y:S02]  /*2980*/  FENCE.VIEW.ASYNC.S ;  /* 0x00000000000073c6 */ /* 0x004ea40000000000 */
[----:B--2---:R-:W-:Y:S06]  /*2990*/  BAR.SYNC.DEFER_BLOCKING 0x8, 0x80 ;  /* 0x0202000000007b1d */ /* 0x004fec0000010000 */
[----:B------:R-:W-:Y:S05]  /*29a0*/  @P1 BRA `(.L_x_35) ;  /* 0x0000000000381947 */ /* 0x000fea0003800000 */
[----:B------:R-:W-:Y:S01]  /*29b0*/  ELECT P2, URZ, PT ;  /* 0x0000000000ff782f */ /* 0x000fe20003840000 */
[----:B------:R-:W-:-:S12]  /*29c0*/  BSSY.RECONVERGENT B0, `(.L_x_35) ;  /* 0x000000c000007945 */ /* 0x000fd80003800200 */
[----:B------:R-:W-:Y:S05]  /*29d0*/  @!P2 BRA `(.L_x_36) ;  /* 0x000000000028a947 */ /* 0x000fea0003800000 */
[----:B------:R-:W2:Y:S01]  /*29e0*/  LDCU.64 UR8, c[0x0][0x348] ;  /* 0x00006900ff0877ac */ /* 0x000ea20008000a00 */
[----:B------:R-:W-:Y:S02]  /*29f0*/  R2UR UR10, R21 ;  /* 0x00000000150a72ca */ /* 0x000fe400000e0000 */
[----:B------:R-:W-:Y:S02]  /*2a00*/  R2UR UR4, R0 ;  /* 0x00000000000472ca */ /* 0x000fe400000e0000 */
[----:B------:R-:W-:Y:S02]  /*2a10*/  R2UR UR5, R32 ;  /* 0x00000000200572ca */ /* 0x000fe400000e0000 */
[----:B------:R-:W-:-:S09]  /*2a20*/  R2UR UR6, R33 ;  /* 0x00000000210672ca */ /* 0x000fd200000e0000 */
[----:B------:R-:W-:Y:S02]  /*2a30*/  ULEA UR4, UR10, UR4, 0xd ;  /* 0x000000040a047291 */ /* 0x000fe4000f8e68ff */
[----:B--2---:R-:W-:-:S04]  /*2a40*/  UIADD3 UR8, UP0, UPT, UR8, 0x240, URZ ;  /* 0x0000024008087890 */ /* 0x004fc8000ff1e0ff */
[----:B------:R-:W-:-:S09]  /*2a50*/  UIADD3.X UR9, UPT, UPT, URZ, UR9, URZ, UP0, !UPT ;  /* 0x00000009ff097290 */ /* 0x000fd200087fe4ff */
[----:B------:R2:W-:Y:S02]  /*2a60*/  UTMASTG.2D [UR4], [UR8] ;  /* 0x00000004080073b5 */ /* 0x0005e40008008000 */
[----:B--2---:R0:W-:Y:S02]  /*2a70*/  UTMACMDFLUSH ;  /* 0x00000000000079b7 */ /* 0x0041e40000000000 */
.L_x_36:
[----:B------:R-:W-:Y:S05]  /*2a80*/  BSYNC.RECONVERGENT B0 ;  /* 0x0000000000007941 */ /* 0x000fea0003800200 */
.L_x_35:
[----:B------:R-:W-:Y:S05]  /*2a90*/  @P1 BRA `(.L_x_37) ;  /* 0x0000000000041947 */ /* 0x000fea0003800000 */
[----:B------:R-:W-:-:S04]  /*2aa0*/  DEPBAR.LE SB0, 0x1 ;  /* 0x000080400000791a */ /* 0x000fc80000000000 */
.L_x_37:
[----:B------:R-:W-:Y:S01]  /*2ab0*/  BAR.SYNC.DEFER_BLOCKING 0x8, 0x80 ;  /* 0x0202000000007b1d */ /* 0x000fe20000010000 */
[----:B------:R-:W-:-:S04]  /*2ac0*/  LOP3.LUT R53, R21, 0x1, RZ, 0xc0, !PT ;  /* 0x0000000115357812 */ /* 0x000fc800078ec0ff */
[----:B------:R-:W-:Y:S01]  /*2ad0*/  LOP3.LUT R21, R53, 0x1, RZ, 0x3c, !PT ;  /* 0x0000000135157812 */ /* 0x000fe200078e3cff */
[----:B-1----:R-:W1:Y:S04]  /*2ae0*/  LDTM.x8 R12, tmem[UR7+0x20] ;  /* 0x00002007000c79ee */ /* 0x002e6800081c0000 */
[C---:B------:R-:W-:Y:S02]  /*2af0*/  IMAD R35, R21.reuse, 0x2000, R30 ;  /* 0x0000200015237824 */ /* 0x040fe400078e021e */
[----:B------:R-:W-:Y:S02]  /*2b00*/  IMAD R50, R21, 0x2000, R0 ;  /* 0x0000200015327824 */ /* 0x000fe400078e0200 */
[----:B------:R-:W-:-:S04]  /*2b10*/  IMAD R34, R28, 0x80, R35 ;  /* 0x000000801c227824 */ /* 0x000fc800078e0223 */
[--C-:B------:R-:W-:Y:S02]  /*2b20*/  IMAD R37, R27, 0x10, R34.reuse ;  /* 0x000000101b257824 */ /* 0x100fe400078e0222 */
[--C-:B------:R-:W-:Y:S02]  /*2b30*/  IMAD R35, R26, 0x10, R34.reuse ;  /* 0x000000101a237824 */ /* 0x100fe400078e0222 */
[C---:B------:R-:W-:Y:S01]  /*2b40*/  IMAD.IADD R37, R0.reuse, 0x1, R37 ;  /* 0x0000000100257824 */ /* 0x040fe200078e0225 */
[----:B------:R-:W-:Y:S01]  /*2b50*/  NOP ;  /* 0x0000000000007918 */ /* 0x000fe20000000000 */
[----:B-1----:R-:W1:Y:S01]  /*2b60*/  LDTM.x8 R4, tmem[UR7+0x28] ;  /* 0x00002807000479ee */ /* 0x002e6200081c0000 */
[----:B------:R-:W-:Y:S02]  /*2b70*/  IMAD.IADD R35, R0, 0x1, R35 ;  /* 0x0000000100237824 */ /* 0x000fe400078e0223 */
[--C-:B------:R-:W-:Y:S02]  /*2b80*/  IMAD R39, R25, 0x10, R34.reuse ;  /* 0x0000001019277824 */ /* 0x100fe400078e0222 */
[----:B------:R-:W-:Y:S01]  /*2b90*/  IMAD R51, R24, 0x10, R34 ;  /* 0x0000001018337824 */ /* 0x000fe200078e0222 */
[----:B------:R-:W-:Y:S01]  /*2ba0*/  F2FP.BF16.F32.PACK_AB R44, R13, R12 ;  /* 0x0000000c0d2c723e */ /* 0x000fe200000010ff */
[C---:B------:R-:W-:Y:S01]  /*2bb0*/  IMAD.IADD R39, R0.reuse, 0x1, R39 ;  /* 0x0000000100277824 */ /* 0x040fe200078e0227 */
[----:B------:R-:W-:Y:S01]  /*2bc0*/  F2FP.BF16.F32.PACK_AB R45, R15, R14 ;  /* 0x0000000e0f2d723e */ /* 0x000fe200000010ff */
[----:B------:R-:W-:Y:S01]  /*2bd0*/  IMAD.IADD R51, R0, 0x1, R51 ;  /* 0x0000000100337824 */ /* 0x000fe200078e0233 */
[----:B------:R-:W-:-:S02]  /*2be0*/  F2FP.BF16.F32.PACK_AB R46, R17, R16 ;  /* 0x00000010112e723e */ /* 0x000fc400000010ff */
[----:B------:R-:W-:-:S05]  /*2bf0*/  F2FP.BF16.F32.PACK_AB R47, R19, R18 ;  /* 0x00000012132f723e */ /* 0x000fca00000010ff */
[----:B------:R2:W-:Y:S01]  /*2c00*/  STS.128 [R37], R44 ;  /* 0x0000002c25007388 */ /* 0x0005e20000000c00 */
[----:B------:R-:W-:Y:S01]  /*2c10*/  NOP ;  /* 0x0000000000007918 */ /* 0x000fe20000000000 */
[----:B-1----:R-:W1:Y:S01]  /*2c20*/  LDTM.x8 R12, tmem[UR7+0x30] ;  /* 0x00003007000c79ee */ /* 0x002e6200081c0000 */
[----:B------:R-:W-:Y:S02]  /*2c30*/  F2FP.BF16.F32.PACK_AB R40, R5, R4 ;  /* 0x000000040528723e */ /* 0x000fe400000010ff */
[----:B------:R-:W-:Y:S02]  /*2c40*/  F2FP.BF16.F32.PACK_AB R41, R7, R6 ;  /* 0x000000060729723e */ /* 0x000fe400000010ff */
[----:B------:R-:W-:Y:S02]  /*2c50*/  F2FP.BF16.F32.PACK_AB R42, R9, R8 ;  /* 0x00000008092a723e */ /* 0x000fe400000010ff */
        /* <DEDUP_REMOVED lines=10> */
[----:B-1----:R-:W-:Y:S02]  /*2d00*/  F2FP.BF16.F32.PACK_AB R4, R5, R4 ;  /* 0x000000040504723e */ /* 0x002fe400000010ff */
[----:B------:R-:W-:Y:S02]  /*2d10*/  F2FP.BF16.F32.PACK_AB R5, R7, R6 ;  /* 0x000000060705723e */ /* 0x000fe400000010ff */
[----:B------:R-:W-:Y:S02]  /*2d20*/  F2FP.BF16.F32.PACK_AB R6, R9, R8 ;  /* 0x000000080906723e */ /* 0x000fe400000010ff */
[----:B------:R-:W-:-:S05]  /*2d30*/  F2FP.BF16.F32.PACK_AB R7, R11, R10 ;  /* 0x0000000a0b07723e */ /* 0x000fca00000010ff */
[----:B------:R2:W-:Y:S01]  /*2d40*/  STS.128 [R51], R4 ;  /* 0x0000000433007388 */ /* 0x0005e20000000c00 */
[----:B------:R1:W-:Y:S06]  /*2d50*/  MEMBAR.ALL.CTA ;  /* 0x0000000000007992 */ /* 0x0003ec0000008000 */
[----:B-1----:R-:W1:Y:S02]  /*2d60*/  FENCE.VIEW.ASYNC.S ;  /* 0x00000000000073c6 */ /* 0x002e640000000000 */
[----:B-1----:R-:W-:Y:S06]  /*2d70*/  BAR.SYNC.DEFER_BLOCKING 0x8, 0x80 ;  /* 0x0202000000007b1d */ /* 0x002fec0000010000 */
[----:B------:R-:W-:Y:S05]  /*2d80*/  @P1 BRA `(.L_x_38) ;  /* 0x0000000000381947 */ /* 0x000fea0003800000 */
[----:B------:R-:W-:Y:S01]  /*2d90*/  ELECT P2, URZ, PT ;  /* 0x0000000000ff782f */ /* 0x000fe20003840000 */
[----:B------:R-:W-:-:S12]  /*2da0*/  BSSY.RECONVERGENT B0, `(.L_x_39) ;  /* 0x000000b000007945 */ /* 0x000fd80003800200 */
[----:B------:R-:W-:Y:S05]  /*2db0*/  @!P2 BRA `(.L_x_40) ;  /* 0x000000000024a947 */ /* 0x000fea0003800000 */
[----:B------:R-:W1:Y:S01]  /*2dc0*/  LDCU.64 UR8, c[0x0][0x348] ;  /* 0x00006900ff0877ac */ /* 0x000e620008000a00 */
[----:B------:R-:W-:Y:S02]  /*2dd0*/  R2UR UR5, R32 ;  /* 0x00000000200572ca */ /* 0x000fe400000e0000 */
[----:B------:R-:W-:Y:S02]  /*2de0*/  R2UR UR4, R50 ;  /* 0x00000000320472ca */ /* 0x000fe400000e0000 */
[----:B------:R-:W-:-:S09]  /*2df0*/  R2UR UR6, R33 ;  /* 0x00000000210672ca */ /* 0x000fd200000e0000 */
[----:B------:R-:W-:Y:S02]  /*2e00*/  UIADD3 UR5, UPT, UPT, UR5, 0x20, URZ ;  /* 0x0000002005057890 */ /* 0x000fe4000fffe0ff */
[----:B-1----:R-:W-:-:S04]  /*2e10*/  UIADD3 UR8, UP0, UPT, UR8, 0x240, URZ ;  /* 0x0000024008087890 */ /* 0x002fc8000ff1e0ff */
[----:B------:R-:W-:-:S09]  /*2e20*/  UIADD3.X UR9, UPT, UPT, URZ, UR9, URZ, UP0, !UPT ;  /* 0x00000009ff097290 */ /* 0x000fd200087fe4ff */
[----:B------:R1:W-:Y:S02]  /*2e30*/  UTMASTG.2D [UR4], [UR8] ;  /* 0x00000004080073b5 */ /* 0x0003e40008008000 */
[----:B-1----:R0:W-:Y:S02]  /*2e40*/  UTMACMDFLUSH ;  /* 0x00000000000079b7 */ /* 0x0021e40000000000 */
.L_x_40:
[----:B------:R-:W-:Y:S05]  /*2e50*/  BSYNC.RECONVERGENT B0 ;  /* 0x0000000000007941 */ /* 0x000fea0003800200 */
.L_x_39:
[----:B------:R-:W-:-:S04]  /*2e60*/  DEPBAR.LE SB0, 0x1 ;  /* 0x000080400000791a */ /* 0x000fc80000000000 */
.L_x_38:
[----:B------:R-:W-:Y:S01]  /*2e70*/  BAR.SYNC.DEFER_BLOCKING 0x8, 0x80 ;  /* 0x0202000000007b1d */ /* 0x000fe20000010000 */
[C---:B--2---:R-:W-:Y:S02]  /*2e80*/  IMAD R41, R53.reuse, 0x2000, R30 ;  /* 0x0000200035297824 */ /* 0x044fe400078e021e */
[----:B------:R-:W-:Y:S02]  /*2e90*/  IMAD R48, R53, 0x2000, R0 ;  /* 0x0000200035307824 */ /* 0x000fe400078e0200 */
[----:B------:R-:W-:Y:S01]  /*2ea0*/  IMAD R38, R28, 0x80, R41 ;  /* 0x000000801c267824 */ /* 0x000fe200078e0229 */
[----:B------:R-:W1:Y:S03]  /*2eb0*/  LDTM.x8 R12, tmem[UR7+0x40] ;  /* 0x00004007000c79ee */ /* 0x000e6600081c0000 */
[----:B------:R-:W-:-:S04]  /*2ec0*/  IMAD R49, R24, 0x10, R38 ;  /* 0x0000001018317824 */ /* 0x000fc800078e0226 */
[C---:B------:R-:W-:Y:S01]  /*2ed0*/  IMAD.IADD R49, R0.reuse, 0x1, R49 ;  /* 0x0000000100317824 */ /* 0x040fe200078e0231 */
[----:B------:R-:W-:Y:S01]  /*2ee0*/  NOP ;  /* 0x0000000000007918 */ /* 0x000fe20000000000 */
[----:B-1----:R-:W1:Y:S01]  /*2ef0*/  LDTM.x8 R4, tmem[UR7+0x48] ;  /* 0x00004807000479ee */ /* 0x002e6200081c0000 */
[----:B------:R-:W-:Y:S01]  /*2f00*/  F2FP.BF16.F32.PACK_AB R44, R13, R12 ;  /* 0x0000000c0d2c723e */ /* 0x000fe200000010ff */
[----:B------:R-:W-:Y:S01]  /*2f10*/  IMAD R13, R27, 0x10, R38 ;  /* 0x000000101b0d7824 */ /* 0x000fe200078e0226 */
[----:B------:R-:W-:Y:S02]  /*2f20*/  F2FP.BF16.F32.PACK_AB R45, R15, R14 ;  /* 0x0000000e0f2d723e */ /* 0x000fe400000010ff */
[----:B------:R-:W-:Y:S01]  /*2f30*/  F2FP.BF16.F32.PACK_AB R46, R17, R16 ;  /* 0x00000010112e723e */ /* 0x000fe200000010ff */
[----:B------:R-:W-:Y:S01]  /*2f40*/  IMAD.IADD R36, R0, 0x1, R13 ;  /* 0x0000000100247824 */ /* 0x000fe200078e020d */
[----:B------:R-:W-:-:S05]  /*2f50*/  F2FP.BF16.F32.PACK_AB R47, R19, R18 ;  /* 0x00000012132f723e */ /* 0x000fca00000010ff */
[----:B------:R2:W-:Y:S01]  /*2f60*/  STS.128 [R36], R44 ;  /* 0x0000002c24007388 */ /* 0x0005e20000000c00 */
        /* <DEDUP_REMOVED lines=11> */
[----:B------:R-:W-:Y:S02]  /*3020*/  F2FP.BF16.F32.PACK_AB R12, R13, R12 ;  /* 0x0000000c0d0c723e */ /* 0x000fe400000010ff */
[----:B------:R-:W-:Y:S02]  /*3030*/  F2FP.BF16.F32.PACK_AB R13, R15, R14 ;  /* 0x0000000e0f0d723e */ /* 0x000fe400000010ff */
[----:B------:R-:W-:Y:S01]  /*3040*/  F2FP.BF16.F32.PACK_AB R14, R17, R16 ;  /* 0x00000010110e723e */ /* 0x000fe200000010ff */
[----:B------:R-:W-:Y:S01]  /*3050*/  IMAD R17, R25, 0x10, R38 ;  /* 0x0000001019117824 */ /* 0x000fe200078e0226 */
[----:B------:R-:W-:-:S03]  /*3060*/  F2FP.BF16.F32.PACK_AB R15, R19, R18 ;  /* 0x00000012130f723e */ /* 0x000fc600000010ff */
[----:B------:R-:W-:-:S05]  /*3070*/  IMAD.IADD R38, R0, 0x1, R17 ;  /* 0x0000000100267824 */ /* 0x000fca00078e0211 */
        /* <DEDUP_REMOVED lines=23> */
.L_x_43:
[----:B------:R-:W-:Y:S05]  /*31f0*/  BSYNC.RECONVERGENT B0 ;  /* 0x0000000000007941 */ /* 0x000fea0003800200 */
.L_x_42:
[----:B------:R-:W-:-:S04]  /*3200*/  DEPBAR.LE SB0, 0x1 ;  /* 0x000080400000791a */ /* 0x000fc80000000000 */
.L_x_41:
[----:B------:R-:W-:Y:S06]  /*3210*/  BAR.SYNC.DEFER_BLOCKING 0x8, 0x80 ;  /* 0x0202000000007b1d */ /* 0x000fec0000010000 */
[----:B--2---:R-:W1:Y:S01]  /*3220*/  LDTM.x8 R12, tmem[UR7+0x60] ;  /* 0x00006007000c79ee */ /* 0x004e6200081c0000 */
[----:B------:R-:W-:Y:S01]  /*3230*/  NOP ;  /* 0x0000000000007918 */ /* 0x000fe20000000000 */
[----:B-1----:R-:W1:Y:S01]  /*3240*/  LDTM.x8 R4, tmem[UR7+0x68] ;  /* 0x00006807000479ee */ /* 0x002e6200081c0000 */
[----:B------:R-:W-:Y:S02]  /*3250*/  F2FP.BF16.F32.PACK_AB R44, R13, R12 ;  /* 0x0000000c0d2c723e */ /* 0x000fe400000010ff */
[----:B------:R-:W-:-:S02]  /*3260*/  F2FP.BF16.F32.PACK_AB R45, R15, R14 ;  /* 0x0000000e0f2d723e */ /* 0x000fc400000010ff */
        /* <DEDUP_REMOVED lines=39> */
.L_x_46:
[----:B------:R-:W-:Y:S05]  /*34e0*/  BSYNC.RECONVERGENT B0 ;  /* 0x0000000000007941 */ /* 0x000fea0003800200 */
.L_x_45:
[----:B------:R-:W-:-:S04]  /*34f0*/  DEPBAR.LE SB0, 0x1 ;  /* 0x000080400000791a */ /* 0x000fc80000000000 */
.L_x_44:
        /* <DEDUP_REMOVED lines=45> */
.L_x_49:
[----:B------:R-:W-:Y:S05]  /*37d0*/  BSYNC.RECONVERGENT B0 ;  /* 0x0000000000007941 */ /* 0x000fea0003800200 */
.L_x_48:
[----:B------:R-:W-:-:S04]  /*37e0*/  DEPBAR.LE SB0, 0x1 ;  /* 0x000080400000791a */ /* 0x000fc80000000000 */
.L_x_47:
        /* <DEDUP_REMOVED lines=45> */
.L_x_52:
[----:B------:R-:W-:Y:S05]  /*3ac0*/  BSYNC.RECONVERGENT B0 ;  /* 0x0000000000007941 */ /* 0x000fea0003800200 */
.L_x_51:
[----:B------:R-:W-:-:S04]  /*3ad0*/  DEPBAR.LE SB0, 0x1 ;  /* 0x000080400000791a */ /* 0x000fc80000000000 */
.L_x_50:
[----:B------:R-:W-:Y:S01]  /*3ae0*/  BAR.SYNC.DEFER_BLOCKING 0x8, 0x80 ;  /* 0x0202000000007b1d */ /* 0x000fe20000010000 */
[----:B------:R-:W-:-:S05]  /*3af0*/  VIADD R2, R2, 0x31870 ;  /* 0x0003187002027836 */ /* 0x000fca0000000000 */
[----:B------:R-:W-:Y:S01]  /*3b00*/  PRMT R2, RZ, 0x654, R2 ;  /* 0x00000654ff027816 */ /* 0x000fe20000000002 */
[----:B--2---:R-:W1:Y:S01]  /*3b10*/  LDTM.x8 R12, tmem[UR7+0xc0] ;  /* 0x0000c007000c79ee */ /* 0x004e6200081c0000 */
        /* <DEDUP_REMOVED lines=27> */
[----:B------:R-:W-:Y:S01]  /*3cd0*/  NOP ;  /* 0x0000000000007918 */ /* 0x000fe20000000000 */
[----:B------:R2:W-:Y:S01]  /*3ce0*/  SYNCS.ARRIVE.TRANS64.RED.A1T0 RZ, [R2+URZ], RZ ;  /* 0x000000ff02ff79a7 */ /* 0x0005e200081004ff */
        /* <DEDUP_REMOVED lines=16> */
.L_x_54:
[----:B------:R-:W-:Y:S05]  /*3df0*/  BSYNC.RECONVERGENT B0 ;  /* 0x0000000000007941 */ /* 0x000fea0003800200 */
.L_x_53:
[----:B------:R-:W-:Y:S02]  /*3e00*/  IADD3 R23, PT, PT, R23, 0x85, RZ ;  /* 0x0000008517177810 */ /* 0x000fe40007ffe0ff */
[----:B------:R-:W-:Y:S01]  /*3e10*/  IADD3 R29, PT, PT, R29, 0x85, RZ ;  /* 0x000000851d1d7810 */ /* 0x000fe20007ffe0ff */
[----:B------:R-:W-:Y:S06]  /*3e20*/  @P0 BRA `(.L_x_55) ;  /* 0xffffffe400800947 */ /* 0x000fec000383ffff */
.L_x_32:
[----:B------:R-:W-:-:S13]  /*3e30*/  ISETP.NE.AND P0, PT, R3, 0x3, PT ;  /* 0x000000030300780c */ /* 0x000fda0003f05270 */
[----:B------:R-:W-:Y:S05]  /*3e40*/  @P0 EXIT ;  /* 0x000000000000094d */ /* 0x000fea0003800000 */
[----:B------:R-:W-:Y:S05]  /*3e50*/  WARPSYNC.ALL ;  /* 0x0000000000007948 */ /* 0x000fea0003800000 */
[----:B------:R-:W-:Y:S01]  /*3e60*/  NOP ;  /* 0x0000000000007918 */ /* 0x000fe20000000000 */
[----:B------:R-:W1:Y:S01]  /*3e70*/  S2UR UR5, SR_CgaCtaId ;  /* 0x00000000000579c3 */ /* 0x000e620000008800 */
[----:B------:R-:W-:Y:S02]  /*3e80*/  UMOV UR4, 0x50 ;  /* 0x0000005000047882 */ /* 0x000fe40000000000 */
[----:B-1----:R-:W-:-:S09]  /*3e90*/  ULEA UR5, UR5, UR4, 0x18 ;  /* 0x0000000405057291 */ /* 0x002fd2000f8ec0ff */
[----:B--2---:R-:W1:Y:S02]  /*3ea0*/  LDS R2, [UR5] ;  /* 0x00000005ff027984 */ /* 0x004e640008000800 */
[----:B-1----:R-:W-:-:S04]  /*3eb0*/  LOP3.LUT R0, R2, 0xffff, RZ, 0xc0, !PT ;  /* 0x0000ffff02007812 */ /* 0x002fc800078ec0ff */
[----:B------:R-:W-:-:S13]  /*3ec0*/  ISETP.NE.AND P0, PT, R0, 0xffff, PT ;  /* 0x0000ffff0000780c */ /* 0x000fda0003f05270 */
[----:B------:R-:W-:Y:S05]  /*3ed0*/  @P0 BRA `(.L_x_56) ;  /* 0x0000000000480947 */ /* 0x000fea0003800000 */
[----:B------:R-:W-:-:S04]  /*3ee0*/  SHF.R.U32.HI R0, RZ, 0x10, R2 ;  /* 0x00000010ff007819 */ /* 0x000fc80000011602 */
[----:B------:R-:W-:-:S04]  /*3ef0*/  LOP3.LUT R0, R0, 0x1, RZ, 0xc0, !PT ;  /* 0x0000000100007812 */ /* 0x000fc800078ec0ff */
[----:B------:R-:W-:-:S13]  /*3f00*/  ISETP.NE.AND P0, PT, R0, 0x1, PT ;  /* 0x000000010000780c */ /* 0x000fda0003f05270 */
[----:B------:R-:W-:Y:S05]  /*3f10*/  @P0 BRA `(.L_x_57) ;  /* 0x00000000002c0947 */ /* 0x000fea0003800000 */
[----:B------:R-:W1:Y:S01]  /*3f20*/  S2R R0, SR_LANEID ;  /* 0x0000000000007919 */ /* 0x000e620000000000 */
[----:B------:R-:W-:Y:S01]  /*3f30*/  IMAD.MOV.U32 R2, RZ, RZ, -0x20000 ;  /* 0xfffe0000ff027424 */ /* 0x000fe200078e00ff */
[----:B------:R-:W-:Y:S02]  /*3f40*/  VOTEU.ANY UR6, UPT, PT ;  /* 0x0000000000067886 */ /* 0x000fe400038e0100 */
[----:B------:R-:W-:Y:S01]  /*3f50*/  UFLO.U32 UR6, UR6 ;  /* 0x00000006000672bd */ /* 0x000fe200080e0000 */
[----:B------:R-:W2:Y:S05]  /*3f60*/  REDUX UR4, R2 ;  /* 0x00000000020473c4 */ /* 0x000eaa0000000000 */
[----:B-1----:R-:W-:-:S02]  /*3f70*/  ISETP.EQ.U32.AND P0, PT, R0, UR6, PT ;  /* 0x0000000600007c0c */ /* 0x002fc4000bf02070 */
[----:B--2---:R-:W-:Y:S01]  /*3f80*/  MOV R0, UR4 ;  /* 0x0000000400007c02 */ /* 0x004fe20008000f00 */
[----:B------:R-:W-:-:S05]  /*3f90*/  UMOV UR4, 0xfffe0000 ;  /* 0xfffe000000047882 */ /* 0x000fca0000000000 */
[----:B------:R1:W-:Y:S05]  /*3fa0*/  UTCATOMSWS.AND URZ, UR4 ;  /* 0x0000000400ff79e3 */ /* 0x0003ea0008000000 */
[----:B------:R1:W-:Y:S01]  /*3fb0*/  @P0 ATOMS.AND RZ, [UR5], R0 ;  /* 0x00000000ffff098c */ /* 0x0003e2000a800005 */
[----:B------:R-:W-:Y:S05]  /*3fc0*/  BRA `(.L_x_58) ;  /* 0x0000000000147947 */ /* 0x000fea0003800000 */
.L_x_57:
[----:B------:R-:W-:Y:S02]  /*3fd0*/  MOV R2, 0x3ff0 ;  /* 0x00003ff000027802 */ /* 0x000fe40000000f00 */
[----:B------:R-:W-:Y:S05]  /*3fe0*/  CALL.REL.NOINC `($__internal_0_$__cuda_sm10x_tcgen05_guardrail_trap_col_being_dealloced_not_returned_by_alloc) ;  /* 0x0000000400047944 */ /* 0x000fea0003c00000 */
[----:B------:R-:W-:Y:S05]  /*3ff0*/  BRA `(.L_x_58) ;  /* 0x0000000000087947 */ /* 0x000fea0003800000 */
.L_x_56:
[----:B------:R-:W-:Y:S02]  /*4000*/  MOV R2, 0x4020 ;  /* 0x0000402000027802 */ /* 0x000fe40000000f00 */
[----:B------:R-:W-:Y:S05]  /*4010*/  CALL.REL.NOINC `($__internal_2_$__cuda_sm10x_tcgen05_guardrail_trap_unallocated_columns_being_dealloced) ;  /* 0x0000000400107944 */ /* 0x000fea0003c00000 */
.L_x_58:
[----:B------:R-:W-:Y:S01]  /*4020*/  NOP ;  /* 0x0000000000007918 */ /* 0x000fe20000000000 */
[----:B-1----:R-:W-:Y:S05]  /*4030*/  EXIT ;  /* 0x000000000000794d */ /* 0x002fea0003800000 */
.L_x_14:
[----:B------:R-:W-:-:S07]  /*4040*/  MOV R4, R5 ;  /* 0x0000000500047202 */ /* 0x000fce0000000f00 */
.L_x_59:
[----:B-1----:R1:W2:Y:S02]  /*4050*/  SYNCS.PHASECHK.TRANS64.TRYWAIT P0, [R2+URZ+0x31800], R5 ;  /* 0x03180005020075a7 */ /* 0x0022a400080011ff */
[----:B--2---:R-:W-:Y:S05]  /*4060*/  @!P0 NANOSLEEP.SYNCS 0x989680 ;  /* 0x009896800000895d */ /* 0x004fea0003900000 */
[----:B------:R-:W2:Y:S02]  /*4070*/  @!P0 SYNCS.PHASECHK.TRANS64 P0, [R2+URZ+0x31800], R5 ;  /* 0x03180005020085a7 */ /* 0x000ea400080010ff */
[----:B--2---:R-:W-:Y:S05]  /*4080*/  @!P0 BRA `(.L_x_59) ;  /* 0xfffffffc00f08947 */ /* 0x004fea000383ffff */
[----:B------:R-:W-:Y:S05]  /*4090*/  BRA `(.L_x_60) ;  /* 0xffffffc800687947 */ /* 0x000fea000383ffff */
.L_x_18:
[----:B------:R-:W-:Y:S02]  /*40a0*/  MOV R8, UR10 ;  /* 0x0000000a00087c02 */ /* 0x000fe40008000f00 */
[----:B------:R-:W-:Y:S02]  /*40b0*/  MOV R9, UR10 ;  /* 0x0000000a00097c02 */ /* 0x000fe40008000f00 */
[----:B------:R-:W-:-:S07]  /*40c0*/  MOV R0, UR9 ;  /* 0x0000000900007c02 */ /* 0x000fce0008000f00 */
.L_x_61:
[----:B-1----:R1:W2:Y:S02]  /*40d0*/  SYNCS.PHASECHK.TRANS64.TRYWAIT P0, [R0+URZ+0x31870], R9 ;  /* 0x03187009000075a7 */ /* 0x0022a400080011ff */
[----:B--2---:R-:W-:Y:S05]  /*40e0*/  @!P0 NANOSLEEP.SYNCS 0x989680 ;  /* 0x009896800000895d */ /* 0x004fea0003900000 */
[----:B------:R-:W2:Y:S02]  /*40f0*/  @!P0 SYNCS.PHASECHK.TRANS64 P0, [R0+URZ+0x31870], R9 ;  /* 0x03187009000085a7 */ /* 0x000ea400080010ff */
[----:B--2---:R-:W-:Y:S05]  /*4100*/  @!P0 BRA `(.L_x_61) ;  /* 0xfffffffc00f08947 */ /* 0x004fea000383ffff */
[----:B------:R-:W-:Y:S05]  /*4110*/  BRA `(.L_x_62) ;  /* 0xffffffcc00f47947 */ /* 0x000fea000383ffff */
.L_x_19:
[----:B------:R-:W-:Y:S02]  /*4120*/  MOV R2, UR10 ;  /* 0x0000000a00027c02 */ /* 0x000fe40008000f00 */
[----:B------:R-:W-:Y:S07]  /*4130*/  MOV R8, R9 ;  /* 0x0000000900087202 */ /* 0x000fee0000000f00 */
.L_x_63:
[----:B-1----:R1:W2:Y:S02]  /*4140*/  SYNCS.PHASECHK.TRANS64.TRYWAIT P0, [R2+URZ+0x31840], R9 ;  /* 0x03184009020075a7 */ /* 0x0022a400080011ff */
[----:B--2---:R-:W-:Y:S05]  /*4150*/  @!P0 NANOSLEEP.SYNCS 0x989680 ;  /* 0x009896800000895d */ /* 0x004fea0003900000 */
[----:B------:R-:W2:Y:S02]  /*4160*/  @!P0 SYNCS.PHASECHK.TRANS64 P0, [R2+URZ+0x31840], R9 ;  /* 0x03184009020085a7 */ /* 0x000ea400080010ff */
[----:B--2---:R-:W-:Y:S05]  /*4170*/  @!P0 BRA `(.L_x_63) ;  /* 0xfffffffc00f08947 */ /* 0x004fea000383ffff */
[----:B------:R-:W-:Y:S05]  /*4180*/  BRA `(.L_x_64) ;  /* 0xffffffcc00f87947 */ /* 0x000fea000383ffff */
.L_x_21:
[----:B------:R-:W-:Y:S02]  /*4190*/  MOV R2, UR13 ;  /* 0x0000000d00027c02 */ /* 0x000fe40008000f00 */
[----:B------:R-:W-:Y:S07]  /*41a0*/  MOV R8, R9 ;  /* 0x0000000900087202 */ /* 0x000fee0000000f00 */
.L_x_65:
[----:B-1----:R1:W2:Y:S02]  /*41b0*/  SYNCS.PHASECHK.TRANS64.TRYWAIT P0, [R2+URZ+0x31840], R9 ;  /* 0x03184009020075a7 */ /* 0x0022a400080011ff */
[----:B--2---:R-:W-:Y:S05]  /*41c0*/  @!P0 NANOSLEEP.SYNCS 0x989680 ;  /* 0x009896800000895d */ /* 0x004fea0003900000 */
[----:B------:R-:W2:Y:S02]  /*41d0*/  @!P0 SYNCS.PHASECHK.TRANS64 P0, [R2+URZ+0x31840], R9 ;  /* 0x03184009020085a7 */ /* 0x000ea400080010ff */
[----:B--2---:R-:W-:Y:S05]  /*41e0*/  @!P0 BRA `(.L_x_65) ;  /* 0xfffffffc00f08947 */ /* 0x004fea000383ffff */
[----:B------:R-:W-:Y:S05]  /*41f0*/  BRA `(.L_x_66) ;  /* 0xffffffd000d07947 */ /* 0x000fea000383ffff */
.L_x_25:
[----:B------:R-:W-:-:S04]  /*4200*/  SHF.L.U32 R4, R9, 0x1f, RZ ;  /* 0x0000001f09047819 */ /* 0x000fc800000006ff */
[----:B------:R-:W-:-:S07]  /*4210*/  MOV R5, R4 ;  /* 0x0000000400057202 */ /* 0x000fce0000000f00 */
.L_x_67:
[----:B-1----:R1:W2:Y:S02]  /*4220*/  SYNCS.PHASECHK.TRANS64.TRYWAIT P0, [R3+URZ+0x31820], R5 ;  /* 0x03182005030075a7 */ /* 0x0022a400080011ff */
[----:B--2---:R-:W-:Y:S05]  /*4230*/  @!P0 NANOSLEEP.SYNCS 0x989680 ;  /* 0x009896800000895d */ /* 0x004fea0003900000 */
[----:B------:R-:W2:Y:S02]  /*4240*/  @!P0 SYNCS.PHASECHK.TRANS64 P0, [R3+URZ+0x31820], R5 ;  /* 0x03182005030085a7 */ /* 0x000ea400080010ff */
[----:B--2---:R-:W-:Y:S05]  /*4250*/  @!P0 BRA `(.L_x_67) ;  /* 0xfffffffc00f08947 */ /* 0x004fea000383ffff */
[----:B------:R-:W-:Y:S05]  /*4260*/  BRA `(.L_x_68) ;  /* 0xffffffd800287947 */ /* 0x000fea000383ffff */
.L_x_26:
[----:B-1----:R-:W-:-:S07]  /*4270*/  MOV R5, R4 ;  /* 0x0000000400057202 */ /* 0x002fce0000000f00 */
.L_x_69:
[----:B-1----:R1:W2:Y:S02]  /*4280*/  SYNCS.PHASECHK.TRANS64.TRYWAIT P0, [R3+URZ+0x31828], R5 ;  /* 0x03182805030075a7 */ /* 0x0022a400080011ff */
[----:B--2---:R-:W-:Y:S05]  /*4290*/  @!P0 NANOSLEEP.SYNCS 0x989680 ;  /* 0x009896800000895d */ /* 0x004fea0003900000 */
[----:B------:R-:W2:Y:S02]  /*42a0*/  @!P0 SYNCS.PHASECHK.TRANS64 P0, [R3+URZ+0x31828], R5 ;  /* 0x03182805030085a7 */ /* 0x000ea400080010ff */
[----:B--2---:R-:W-:Y:S05]  /*42b0*/  @!P0 BRA `(.L_x_69) ;  /* 0xfffffffc00f08947 */ /* 0x004fea000383ffff */
[----:B------:R-:W-:Y:S05]  /*42c0*/  BRA `(.L_x_70) ;  /* 0xffffffd800b87947 */ /* 0x000fea000383ffff */
.L_x_27:
[----:B-1----:R-:W-:-:S07]  /*42d0*/  MOV R5, R4 ;  /* 0x0000000400057202 */ /* 0x002fce0000000f00 */
.L_x_71:
[----:B-1----:R1:W2:Y:S02]  /*42e0*/  SYNCS.PHASECHK.TRANS64.TRYWAIT P0, [R3+URZ+0x31830], R5 ;  /* 0x03183005030075a7 */ /* 0x0022a400080011ff */
[----:B--2---:R-:W-:Y:S05]  /*42f0*/  @!P0 NANOSLEEP.SYNCS 0x989680 ;  /* 0x009896800000895d */ /* 0x004fea0003900000 */
[----:B------:R-:W2:Y:S02]  /*4300*/  @!P0 SYNCS.PHASECHK.TRANS64 P0, [R3+URZ+0x31830], R5 ;  /* 0x03183005030085a7 */ /* 0x000ea400080010ff */
[----:B--2---:R-:W-:Y:S05]  /*4310*/  @!P0 BRA `(.L_x_71) ;  /* 0xfffffffc00f08947 */ /* 0x004fea000383ffff */
[----:B------:R-:W-:Y:S05]  /*4320*/  BRA `(.L_x_72) ;  /* 0xffffffd800f87947 */ /* 0x000fea000383ffff */
.L_x_28:
[-C--:B------:R-:W-:Y:S02]  /*4330*/  MOV R20, R4.reuse ;  /* 0x0000000400147202 */ /* 0x080fe40000000f00 */
[----:B------:R-:W-:-:S07]  /*4340*/  MOV R21, R4 ;  /* 0x0000000400157202 */ /* 0x000fce0000000f00 */
.L_x_73:
[----:B-1----:R1:W2:Y:S02]  /*4350*/  SYNCS.PHASECHK.TRANS64.TRYWAIT P0, [R3+URZ+0x31838], R21 ;  /* 0x03183815030075a7 */ /* 0x0022a400080011ff */
[----:B--2---:R-:W-:Y:S05]  /*4360*/  @!P0 NANOSLEEP.SYNCS 0x989680 ;  /* 0x009896800000895d */ /* 0x004fea0003900000 */
[----:B------:R-:W2:Y:S02]  /*4370*/  @!P0 SYNCS.PHASECHK.TRANS64 P0, [R3+URZ+0x31838], R21 ;  /* 0x03183815030085a7 */ /* 0x000ea400080010ff */
[----:B--2---:R-:W-:Y:S05]  /*4380*/  @!P0 BRA `(.L_x_73) ;  /* 0xfffffffc00f08947 */ /* 0x004fea000383ffff */
[----:B------:R-:W-:Y:S05]  /*4390*/  BRA `(.L_x_74) ;  /* 0xffffffdc00307947 */ /* 0x000fea000383ffff */
.L_x_33:
[----:B------:R-:W-:-:S07]  /*43a0*/  MOV R4, R5 ;  /* 0x0000000500047202 */ /* 0x000fce0000000f00 */
.L_x_75:
[----:B-1----:R1:W2:Y:S02]  /*43b0*/  SYNCS.PHASECHK.TRANS64.TRYWAIT P2, [R2+URZ+0x31860], R5 ;  /* 0x03186005020075a7 */ /* 0x0022a400080411ff */
[----:B--2---:R-:W-:Y:S05]  /*43c0*/  @!P2 NANOSLEEP.SYNCS 0x989680 ;  /* 0x009896800000a95d */ /* 0x004fea0003900000 */
[----:B------:R-:W2:Y:S02]  /*43d0*/  @!P2 SYNCS.PHASECHK.TRANS64 P2, [R2+URZ+0x31860], R5 ;  /* 0x031860050200a5a7 */ /* 0x000ea400080410ff */
[----:B--2---:R-:W-:Y:S05]  /*43e0*/  @!P2 BRA `(.L_x_75) ;  /* 0xfffffffc00f0a947 */ /* 0x004fea000383ffff */
[----:B------:R-:W-:Y:S05]  /*43f0*/  BRA `(.L_x_76) ;  /* 0xffffffe0005c7947 */ /* 0x000fea000383ffff */
        .weak           $__internal_0_$__cuda_sm10x_tcgen05_guardrail_trap_col_being_dealloced_not_returned_by_alloc
        .type           $__internal_0_$__cuda_sm10x_tcgen05_guardrail_trap_col_being_dealloced_not_returned_by_alloc,@function
        .size           $__internal_0_$__cuda_sm10x_tcgen05_guardrail_trap_col_being_dealloced_not_returned_by_alloc,($__internal_1_$__cuda_sm10x_tcgen05_guardrail_trap_phase_invalid_during_alloc - $__internal_0_$__cuda_sm10x_tcgen05_guardrail_trap_col_being_dealloced_not_returned_by_alloc)
$__internal_0_$__cuda_sm10x_tcgen05_guardrail_trap_col_being_dealloced_not_returned_by_alloc:
[----:B------:R-:W-:Y:S05]  /*4400*/  BPT.TRAP 0x1 ;  /* 0x000000040000795c */ /* 0x000fea0000300000 */
[----:B------:R-:W-:-:S04]  /*4410*/  HFMA2 R3, -RZ, RZ, 0, 0 ;  /* 0x00000000ff037431 */ /* 0x000fc800000001ff */
[----:B------:R-:W-:Y:S05]  /*4420*/  RET.REL.NODEC R2 `(_ZN9deep_gemm24sm100_fp8_gemm_1d1d_implILN4cute4UMMA5MajorE0ELS3_0ELj0ELj4096ELj7168ELj128ELj224ELj128ELj1ELj128ELj128ELj64ELj4ELj128ELj128ELj1ELb0ELj133ELNS_8GemmTypeE0ELb0EN7cutlass10bfloat16_tENS_16EpilogueIdentityEEEvPijjj14CUtensorMap_stS9_S9_S9_S9_) ;  /* 0xffffffb802f47950 */ /* 0x000fea0003c3ffff */
        .weak           $__internal_1_$__cuda_sm10x_tcgen05_guardrail_trap_phase_invalid_during_alloc
        .type           $__internal_1_$__cuda_sm10x_tcgen05_guardrail_trap_phase_invalid_during_alloc,@function
        .size           $__internal_1_$__cuda_sm10x_tcgen05_guardrail_trap_phase_invalid_during_alloc,($__internal_2_$__cuda_sm10x_tcgen05_guardrail_trap_unallocated_columns_being_dealloced - $__internal_1_$__cuda_sm10x_tcgen05_guardrail_trap_phase_invalid_during_alloc)
$__internal_1_$__cuda_sm10x_tcgen05_guardrail_trap_phase_invalid_during_alloc:
[----:B------:R-:W-:Y:S05]  /*4430*/  BPT.TRAP 0x1 ;  /* 0x000000040000795c */ /* 0x000fea0000300000 */
[----:B------:R-:W-:-:S04]  /*4440*/  MOV R5, 0x0 ;  /* 0x0000000000057802 */ /* 0x000fc80000000f00 */
[----:B------:R-:W-:Y:S05]  /*4450*/  RET.REL.NODEC R4 `(_ZN9deep_gemm24sm100_fp8_gemm_1d1d_implILN4cute4UMMA5MajorE0ELS3_0ELj0ELj4096ELj7168ELj128ELj224ELj128ELj1ELj128ELj128ELj64ELj4ELj128ELj128ELj1ELb0ELj133ELNS_8GemmTypeE0ELb0EN7cutlass10bfloat16_tENS_16EpilogueIdentityEEEvPijjj14CUtensorMap_stS9_S9_S9_S9_) ;  /* 0xffffffb804e87950 */ /* 0x000fea0003c3ffff */
        .weak           $__internal_2_$__cuda_sm10x_tcgen05_guardrail_trap_unallocated_columns_being_dealloced
        .type           $__internal_2_$__cuda_sm10x_tcgen05_guardrail_trap_unallocated_columns_being_dealloced,@function
        .size           $__internal_2_$__cuda_sm10x_tcgen05_guardrail_trap_unallocated_columns_being_dealloced,($__internal_3_$__cuda_sm20_div_u16 - $__internal_2_$__cuda_sm10x_tcgen05_guardrail_trap_unallocated_columns_being_dealloced)
$__internal_2_$__cuda_sm10x_tcgen05_guardrail_trap_unallocated_columns_being_dealloced:
[----:B------:R-:W-:Y:S05]  /*4460*/  BPT.TRAP 0x1 ;  /* 0x000000040000795c */ /* 0x000fea0000300000 */
[----:B------:R-:W-:-:S04]  /*4470*/  HFMA2 R3, -RZ, RZ, 0, 0 ;  /* 0x00000000ff037431 */ /* 0x000fc800000001ff */
[----:B------:R-:W-:Y:S05]  /*4480*/  RET.REL.NODEC R2 `(_ZN9deep_gemm24sm100_fp8_gemm_1d1d_implILN4cute4UMMA5MajorE0ELS3_0ELj0ELj4096ELj7168ELj128ELj224ELj128ELj1ELj128ELj128ELj64ELj4ELj128ELj128ELj1ELb0ELj133ELNS_8GemmTypeE0ELb0EN7cutlass10bfloat16_tENS_16EpilogueIdentityEEEvPijjj14CUtensorMap_stS9_S9_S9_S9_) ;  /* 0xffffffb802dc7950 */ /* 0x000fea0003c3ffff */
        .weak           $__internal_3_$__cuda_sm20_div_u16
        .type           $__internal_3_$__cuda_sm20_div_u16,@function
        .size           $__internal_3_$__cuda_sm20_div_u16,(.L_x_81 - $__internal_3_$__cuda_sm20_div_u16)
$__internal_3_$__cuda_sm20_div_u16:
[----:B------:R-:W1:Y:S01]  /*4490*/  I2F.U16 R8, R35 ;  /* 0x0000002300087306 */ /* 0x000e620000101000 */
[----:B------:R-:W-:-:S07]  /*44a0*/  IMAD.MOV.U32 R5, RZ, RZ, 0x4b800000 ;  /* 0x4b800000ff057424 */ /* 0x000fce00078e00ff */
[----:B------:R-:W-:Y:S01]  /*44b0*/  I2F.U16.RZ R7, R7 ;  /* 0x0000000700077306 */ /* 0x000fe2000010d000 */
[C---:B-1----:R-:W-:Y:S02]  /*44c0*/  FSETP.GEU.AND P1, PT, |R8|.reuse, 1.175494350822287508e-38, PT ;  /* 0x008000000800780b */ /* 0x042fe40003f2e200 */
[----:B------:R-:W-:Y:S02]  /*44d0*/  FSETP.GT.AND P2, PT, |R8|, 8.50705917302346158658e+37, PT ;  /* 0x7e8000000800780b */ /* 0x000fe40003f44200 */
[----:B------:R-:W-:Y:S02]  /*44e0*/  FSEL R5, R5, 1, !P1 ;  /* 0x3f80000005057808 */ /* 0x000fe40004800000 */
[----:B------:R-:W-:Y:S02]  /*44f0*/  ISETP.NE.U32.AND P1, PT, R35, RZ, PT ;  /* 0x000000ff2300720c */ /* 0x000fe40003f25070 */
[----:B------:R-:W-:-:S05]  /*4500*/  FSEL R5, R5, 0.25, !P2 ;  /* 0x3e80000005057808 */ /* 0x000fca0005000000 */
[----:B------:R-:W-:-:S06]  /*4510*/  FMUL R8, R8, R5 ;  /* 0x0000000508087220 */ /* 0x000fcc0000400000 */
[----:B------:R-:W1:Y:S02]  /*4520*/  MUFU.RCP R8, R8 ;  /* 0x0000000800087308 */ /* 0x000e640000001000 */
[----:B-1----:R-:W-:-:S04]  /*4530*/  FMUL R10, R5, R8 ;  /* 0x00000008050a7220 */ /* 0x002fc80000400000 */
[----:B------:R-:W-:-:S04]  /*4540*/  VIADD R10, R10, 0x2 ;  /* 0x000000020a0a7836 */ /* 0x000fc80000000000 */
[----:B------:R-:W-:Y:S01]  /*4550*/  FMUL.RZ R10, R7, R10 ;  /* 0x0000000a070a7220 */ /* 0x000fe2000040c000 */
[----:B------:R-:W-:-:S03]  /*4560*/  IMAD.MOV.U32 R7, RZ, RZ, 0x0 ;  /* 0x00000000ff077424 */ /* 0x000fc600078e00ff */
[----:B------:R-:W1:Y:S02]  /*4570*/  F2I.U32.TRUNC.NTZ R36, R10 ;  /* 0x0000000a00247305 */ /* 0x000e64000020f000 */
[----:B-1----:R-:W-:Y:S02]  /*4580*/  LOP3.LUT R36, R36, 0xffff, RZ, 0xc0, !PT ;  /* 0x0000ffff24247812 */ /* 0x002fe400078ec0ff */
[----:B------:R-:W-:Y:S01]  /*4590*/  @!P1 MOV R36, 0xffffffff ;  /* 0xffffffff00249802 */ /* 0x000fe20000000f00 */
[----:B------:R-:W-:Y:S06]  /*45a0*/  RET.REL.NODEC R6 `(_ZN9deep_gemm24sm100_fp8_gemm_1d1d_implILN4cute4UMMA5MajorE0ELS3_0ELj0ELj4096ELj7168ELj128ELj224ELj128ELj1ELj128ELj128ELj64ELj4ELj128ELj128ELj1ELb0ELj133ELNS_8GemmTypeE0ELb0EN7cutlass10bfloat16_tENS_16EpilogueIdentityEEEvPijjj14CUtensorMap_stS9_S9_S9_S9_) ;  /* 0xffffffb806947950 */ /* 0x000fec0003c3ffff */
.L_x_77:
[----:B------:R-:W-:-:S00]  /*45b0*/  BRA `(.L_x_77) ;  /* 0xfffffffc00fc7947 */ /* 0x000fc0000383ffff */
[----:B------:R-:W-:-:S00]  /*45c0*/  NOP ;  /* 0x0000000000007918 */ /* 0x000fc00000000000 */
        /* <DEDUP_REMOVED lines=11> */
.L_x_81:


//--------------------- .nv.shared._ZN9deep_gemm24sm100_fp8_gemm_1d1d_implILN4cute4UMMA5MajorE0ELS3_0ELj0ELj4096ELj7168ELj128ELj224ELj128ELj1ELj128ELj128ELj64ELj4ELj128ELj128ELj1ELb0ELj133ELNS_8GemmTypeE0ELb0EN7cutlass10bfloat16_tENS_16EpilogueIdentityEEEvPijjj14CUtensorMap_stS9_S9_S9_S9_ --------------------------
	.section	.nv.shared._ZN9deep_gemm24sm100_fp8_gemm_1d1d_implILN4cute4UMMA5MajorE0ELS3_0ELj0ELj4096ELj7168ELj128ELj224ELj128ELj1ELj128ELj128ELj64ELj4ELj128ELj128ELj1ELb0ELj133ELNS_8GemmTypeE0ELb0EN7cutlass10bfloat16_tENS_16EpilogueIdentityEEEvPijjj14CUtensorMap_stS9_S9_S9_S9_,"aw",@nobits
	.sectionflags	@""
	.align	1024
	.zero		1024


//--------------------- .nv.shared.reserved.0     --------------------------
	.section	.nv.shared.reserved.0,"aw",@nobits
	.align	8
	.weak		__nv_reservedSMEM_offset_0_alias
	.size		__nv_reservedSMEM_offset_0_alias, 0, 64
	.other		__nv_reservedSMEM_offset_0_alias,@"STO_CUDA_RESERVED_SHARED STV_DEFAULT"
__nv_reservedSMEM_offset_0_alias:
	.zero		0
.nv.shared.reserved.0:
	.zero		64
	.weak		__nv_reservedSMEM_allocation_phase
	.type		__nv_reservedSMEM_allocation_phase,@object
	.size		__nv_reservedSMEM_allocation_phase,(.L_0 - __nv_reservedSMEM_allocation_phase)
__nv_reservedSMEM_allocation_phase:
	.zero		1
.L_0:
	.zero		7
	.weak		__nv_reservedSMEM_devtool_atexit_pc
	.type		__nv_reservedSMEM_devtool_atexit_pc,@object
	.size		__nv_reservedSMEM_devtool_atexit_pc,(__nv_reservedSMEM_allocation_mask - __nv_reservedSMEM_devtool_atexit_pc)
__nv_reservedSMEM_devtool_atexit_pc:
	.zero		8
	.weak		__nv_reservedSMEM_allocation_mask
	.type		__nv_reservedSMEM_allocation_mask,@object
	.size		__nv_reservedSMEM_allocation_mask,(.L_2 - __nv_reservedSMEM_allocation_mask)
__nv_reservedSMEM_allocation_mask:
	.zero		4
.L_2:


//--------------------- .nv.global                --------------------------
	.section	.nv.global,"aw",@nobits
.nv.global:
	.type		_ZN45_INTERNAL_9338da5a_9_kernel_cu_a82fb699_924324cute1_E,@object
	.size		_ZN45_INTERNAL_9338da5a_9_kernel_cu_a82fb699_924324cute1_E,(_ZN45_INTERNAL_9338da5a_9_kernel_cu_a82fb699_924324cuda3std3__45__cpo6cbeginE - _ZN45_INTERNAL_9338da5a_9_kernel_cu_a82fb699_924324cute1_E)
_ZN45_INTERNAL_9338da5a_9_kernel_cu_a82fb699_924324cute1_E:
	.zero		1
	.type		_ZN45_INTERNAL_9338da5a_9_kernel_cu_a82fb699_924324cuda3std3__45__cpo6cbeginE,@object
	.size		_ZN45_INTERNAL_9338da5a_9_kernel_cu_a82fb699_924324cuda3std3__45__cpo6cbeginE,(_ZN45_INTERNAL_9338da5a_9_kernel_cu_a82fb699_924324cuda3std3__48in_placeE - _ZN45_INTERNAL_9338da5a_9_kernel_cu_a82fb699_924324cuda3std3__45__cpo6cbeginE)
_ZN45_INTERNAL_9338da5a_9_kernel_cu_a82fb699_924324cuda3std3__45__cpo6cbeginE:
	.zero		1
	.type		_ZN45_INTERNAL_9338da5a_9_kernel_cu_a82fb699_924324cuda3std3__48in_placeE,@object
	.size		_ZN45_INTERNAL_9338da5a_9_kernel_cu_a82fb699_924324cuda3std3__48in_placeE,(_ZN45_INTERNAL_9338da5a_9_kernel_cu_a82fb699_924324cuda3std6ranges3__45__cpo9iter_moveE - _ZN45_INTERNAL_9338da5a_9_kernel_cu_a82fb699_924324cuda3std3__48in_placeE)
_ZN45_INTERNAL_9338da5a_9_kernel_cu_a82fb699_924324cuda3std3__48in_placeE:
	.zero		1
	.type		_ZN45_INTERNAL_9338da5a_9_kernel_cu_a82fb699_924324cuda3std6ranges3__45__cpo9iter_moveE,@object
	.size		_ZN45_INTERNAL_9338da5a_9_kernel_cu_a82fb699_924324cuda3std6ranges3__45__cpo9iter_moveE,(_ZN45_INTERNAL_9338da5a_9_kernel_cu_a82fb699_924324cuda3std3__45__cpo5beginE - _ZN45_INTERNAL_9338da5a_9_kernel_cu_a82fb699_924324cuda3std6ranges3__45__cpo9iter_moveE)
_ZN45_INTERNAL_9338da5a_9_kernel_cu_a82fb699_924324cuda3std6ranges3__45__cpo9iter_moveE:
	.zero		1
	.type		_ZN45_INTERNAL_9338da5a_9_kernel_cu_a82fb699_924324cuda3std3__45__cpo5beginE,@object
	.size		_ZN45_INTERNAL_9338da5a_9_kernel_cu_a82fb699_924324cuda3std3__45__cpo5beginE,(_ZN45_INTERNAL_9338da5a_9_kernel_cu_a82fb699_924324cuda3std3__447_GLOBAL__N__9338da5a_9_kernel_cu_a82fb699_924326ignoreE - _ZN45_INTERNAL_9338da5a_9_kernel_cu_a82fb699_924324cuda3std3__45__cpo5beginE)
_ZN45_INTERNAL_9338da5a_9_kernel_cu_a82fb699_924324cuda3std3__45__cpo5beginE:
	.zero		1
	.type		_ZN45_INTERNAL_9338da5a_9_kernel_cu_a82fb699_924324cuda3std3__447_GLOBAL__N__9338da5a_9_kernel_cu_a82fb699_924326ignoreE,@object
	.size		_ZN45_INTERNAL_9338da5a_9_kernel_cu_a82fb699_924324cuda3std3__447_GLOBAL__N__9338da5a_9_kernel_cu_a82fb699_924326ignoreE,(_ZN45_INTERNAL_9338da5a_9_kernel_cu_a82fb699_924324cute7productE - _ZN45_INTERNAL_9338da5a_9_kernel_cu_a82fb699_924324cuda3std3__447_GLOBAL__N__9338da5a_9_kernel_cu_a82fb699_924326ignoreE)
_ZN45_INTERNAL_9338da5a_9_kernel_cu_a82fb699_924324cuda3std3__447_GLOBAL__N__9338da5a_9_kernel_cu_a82fb699_924326ignoreE:
	.zero		1
	.type		_ZN45_INTERNAL_9338da5a_9_kernel_cu_a82fb699_924324cute7productE,@object
	.size		_ZN45_INTERNAL_9338da5a_9_kernel_cu_a82fb699_924324cute7productE,(_ZN45_INTERNAL_9338da5a_9_kernel_cu_a82fb699_924324cuda3std3__45__cpo3endE - _ZN45_INTERNAL_9338da5a_9_kernel_cu_a82fb699_924324cute7productE)
_ZN45_INTERNAL_9338da5a_9_kernel_cu_a82fb699_924324cute7productE:
	.zero		1
	.type		_ZN45_INTERNAL_9338da5a_9_kernel_cu_a82fb699_924324cuda3std3__45__cpo3endE,@object
	.size		_ZN45_INTERNAL_9338da5a_9_kernel_cu_a82fb699_924324cuda3std3__45__cpo3endE,(_ZN45_INTERNAL_9338da5a_9_kernel_cu_a82fb699_924324cuda3std3__419piecewise_constructE - _ZN45_INTERNAL_9338da5a_9_kernel_cu_a82fb699_924324cuda3std3__45__cpo3endE)
_ZN45_INTERNAL_9338da5a_9_kernel_cu_a82fb699_924324cuda3std3__45__cpo3endE:
	.zero		1
	.type		_ZN45_INTERNAL_9338da5a_9_kernel_cu_a82fb699_924324cuda3std3__419piecewise_constructE,@object
	.size		_ZN45_INTERNAL_9338da5a_9_kernel_cu_a82fb699_924324cuda3std3__419piecewise_constructE,(_ZN45_INTERNAL_9338da5a_9_kernel_cu_a82fb699_924324cuda3std3__45__cpo4cendE - _ZN45_INTERNAL_9338da5a_9_kernel_cu_a82fb699_924324cuda3std3__419piecewise_constructE)
_ZN45_INTERNAL_9338da5a_9_kernel_cu_a82fb699_924324cuda3std3__419piecewise_constructE:
	.zero		1
	.type		_ZN45_INTERNAL_9338da5a_9_kernel_cu_a82fb699_924324cuda3std3__45__cpo4cendE,@object
	.size		_ZN45_INTERNAL_9338da5a_9_kernel_cu_a82fb699_924324cuda3std3__45__cpo4cendE,(_ZN45_INTERNAL_9338da5a_9_kernel_cu_a82fb699_924324cuda3std6ranges3__45__cpo4swapE - _ZN45_INTERNAL_9338da5a_9_kernel_cu_a82fb699_924324cuda3std3__45__cpo4cendE)
_ZN45_INTERNAL_9338da5a_9_kernel_cu_a82fb699_924324cuda3std3__45__cpo4cendE:
	.zero		1
	.type		_ZN45_INTERNAL_9338da5a_9_kernel_cu_a82fb699_924324cuda3std6ranges3__45__cpo4swapE,@object
	.size		_ZN45_INTERNAL_9338da5a_9_kernel_cu_a82fb699_924324cuda3std6ranges3__45__cpo4swapE,(.L_10 - _ZN45_INTERNAL_9338da5a_9_kernel_cu_a82fb699_924324cuda3std6ranges3__45__cpo4swapE)
_ZN45_INTERNAL_9338da5a_9_kernel_cu_a82fb699_924324cuda3std6ranges3__45__cpo4swapE:
	.zero		1
.L_10:


//--------------------- .nv.constant0._ZN9deep_gemm24sm100_fp8_gemm_1d1d_implILN4cute4UMMA5MajorE0ELS3_0ELj0ELj4096ELj7168ELj128ELj224ELj128ELj1ELj128ELj128ELj64ELj4ELj128ELj128ELj1ELb0ELj133ELNS_8GemmTypeE0ELb0EN7cutlass10bfloat16_tENS_16EpilogueIdentityEEEvPijjj14CUtensorMap_stS9_S9_S9_S9_ --------------------------
	.section	.nv.constant0._ZN9deep_gemm24sm100_fp8_gemm_1d1d_implILN4cute4UMMA5MajorE0ELS3_0ELj0ELj4096ELj7168ELj128ELj224ELj128ELj1ELj128ELj128ELj64ELj4ELj128ELj128ELj1ELb0ELj133ELNS_8GemmTypeE0ELb0EN7cutlass10bfloat16_tENS_16EpilogueIdentityEEEvPijjj14CUtensorMap_stS9_S9_S9_S9_,"a",@progbits
	.sectionflags	@""
	.align	4
.nv.constant0._ZN9deep_gemm24sm100_fp8_gemm_1d1d_implILN4cute4UMMA5MajorE0ELS3_0ELj0ELj4096ELj7168ELj128ELj224ELj128ELj1ELj128ELj128ELj64ELj4ELj128ELj128ELj1ELb0ELj133ELNS_8GemmTypeE0ELb0EN7cutlass10bfloat16_tENS_16EpilogueIdentityEEEvPijjj14CUtensorMap_stS9_S9_S9_S9_:
	.zero		1600


//--------------------- SYMBOLS --------------------------

	.type		.nv.reservedSmem.offset0,@object
	.size		.nv.reservedSmem.offset0,0x4
	.type		.nv.reservedSmem.cap,@object
	.size		.nv.reservedSmem.cap,0x4
